	.target	sm_100a

	.elftype	@"ET_EXEC"


//--------------------- .note.nv.tkinfo           --------------------------
	.section	.note.nv.tkinfo,"",@"SHT_NOTE"
	.sectionflags	@"SHF_NOTE_NV_TKINFO"
	.tkinfo
        /*0018*/ 	.word	0x00000002
        /*0030*/ 	.string	""
        /*0030*/ 	.string	"ptxas"
        /*0030*/ 	.string	"Cuda compilation tools, release 13.0, V13.0.88"
        /*0030*/ 	.string	"Build cuda_13.0.r13.0/compiler.36424714_0"
        /*0030*/ 	.string	"-arch sm_100a -m 64 "



//--------------------- .note.nv.cuinfo           --------------------------
	.section	.note.nv.cuinfo,"",@"SHT_NOTE"
	.sectionflags	@"SHF_NOTE_NV_CUINFO"
        /*0018*/ 	.short	0x0002
        /*001a*/ 	.short	0x0064
        /*001c*/ 	.short	0x0082
	.zero		2


//--------------------- .nv.info                  --------------------------
	.section	.nv.info,"",@"SHT_CUDA_INFO"
	.align	4


	//----- nvinfo : EIATTR_REGCOUNT
	.align		4
        /*0000*/ 	.byte	0x04, 0x2f
        /*0002*/ 	.short	(.L_19 - .L_18)
	.align		4
.L_18:
        /*0004*/ 	.word	index@(_ZN7cutlass13device_kernelINS_4gemm6kernel13GemmUniversalIN4cute5tupleIJiiiiEEENS1_10collective13CollectiveMmaINS1_35MainloopSm100TmaUmmaWarpSpecializedILi17ELi2ELi4ENS5_IJNS4_1CILi2EEENSA_ILi4EEENSA_ILi1EEEEEEEENS5_IJNSA_ILi64EEENSA_ILi128EEESG_EEEaNS5_IJlSD_lEEEaSJ_NS4_8TiledMMAINS4_8MMA_AtomIJNS4_15SM100_MMA_S8_SSIaaiLi64ELi128ELNS4_4UMMA5MajorE0ELSO_0ELNSN_8SaturateE0EEEEEENS4_6LayoutINS5_IJSD_SD_SD_EEENS5_IJNSA_ILi0EEESU_SU_EEEEENS5_IJNS4_10UnderscoreESX_SX_EEEEENS4_23SM90_TMA_LOAD_MULTICASTENS4_14ComposedLayoutINS4_7SwizzleILi2ELi4ELi3EEENS4_18smem_ptr_flag_bitsILi8EEENSS_INS5_IJNSA_ILi8EEESG_EEENS5_IJSG_SD_EEEEEEEvNS4_8identityES10_S1A_vS1B_EENS_8epilogue10collective18CollectiveEpilogueINS1D_23Sm100TmaWarpSpecializedILi2ELi2ELi32ELb0ELb0EEEJSI_NS5_IJNSS_ISG_SD_EES1I_EEEaSJ_aSJ_NS1D_6fusion15FusionCallbacksIS1H_NS1K_17LinearCombinationIaiaiLNS_15FloatRoundStyleE2EEESI_S1J_JEEENS4_5SM1004TMEM4LOAD26SM100_TMEM_LOAD_16dp32b32xENS4_13SM90_TMA_LOADES1A_NS4_39AutoVectorizingCopyWithAssumedAlignmentILi128EEENS4_14SM90_TMA_STOREES1A_S1W_S1W_EEEvvEEEEvNT_6ParamsE)
        /*0008*/ 	.word	0x0000005c


	//----- nvinfo : EIATTR_FRAME_SIZE
	.align		4
.L_19:
        /*000c*/ 	.byte	0x04, 0x11
        /*000e*/ 	.short	(.L_21 - .L_20)
	.align		4
.L_20:
        /*0010*/ 	.word	index@($__internal_2_$__cuda_sm10x_tcgen05_guardrail_trap_unallocated_columns_being_dealloced)
        /*0014*/ 	.word	0x00000000


	//----- nvinfo : EIATTR_FRAME_SIZE
	.align		4
.L_21:
        /*0018*/ 	.byte	0x04, 0x11
        /*001a*/ 	.short	(.L_23 - .L_22)
	.align		4
.L_22:
        /*001c*/ 	.word	index@($__internal_1_$__cuda_sm10x_tcgen05_guardrail_trap_phase_invalid_during_alloc)
        /*0020*/ 	.word	0x00000000


	//----- nvinfo : EIATTR_FRAME_SIZE
	.align		4
.L_23:
        /*0024*/ 	.byte	0x04, 0x11
        /*0026*/ 	.short	(.L_25 - .L_24)
	.align		4
.L_24:
        /*0028*/ 	.word	index@($__internal_0_$__cuda_sm10x_tcgen05_guardrail_trap_col_being_dealloced_not_returned_by_alloc)
        /*002c*/ 	.word	0x00000000


	//----- nvinfo : EIATTR_FRAME_SIZE
	.align		4
.L_25:
        /*0030*/ 	.byte	0x04, 0x11
        /*0032*/ 	.short	(.L_27 - .L_26)
	.align		4
.L_26:
        /*0034*/ 	.word	index@(_ZN7cutlass13device_kernelINS_4gemm6kernel13GemmUniversalIN4cute5tupleIJiiiiEEENS1_10collective13CollectiveMmaINS1_35MainloopSm100TmaUmmaWarpSpecializedILi17ELi2ELi4ENS5_IJNS4_1CILi2EEENSA_ILi4EEENSA_ILi1EEEEEEEENS5_IJNSA_ILi64EEENSA_ILi128EEESG_EEEaNS5_IJlSD_lEEEaSJ_NS4_8TiledMMAINS4_8MMA_AtomIJNS4_15SM100_MMA_S8_SSIaaiLi64ELi128ELNS4_4UMMA5MajorE0ELSO_0ELNSN_8SaturateE0EEEEEENS4_6LayoutINS5_IJSD_SD_SD_EEENS5_IJNSA_ILi0EEESU_SU_EEEEENS5_IJNS4_10UnderscoreESX_SX_EEEEENS4_23SM90_TMA_LOAD_MULTICASTENS4_14ComposedLayoutINS4_7SwizzleILi2ELi4ELi3EEENS4_18smem_ptr_flag_bitsILi8EEENSS_INS5_IJNSA_ILi8EEESG_EEENS5_IJSG_SD_EEEEEEEvNS4_8identityES10_S1A_vS1B_EENS_8epilogue10collective18CollectiveEpilogueINS1D_23Sm100TmaWarpSpecializedILi2ELi2ELi32ELb0ELb0EEEJSI_NS5_IJNSS_ISG_SD_EES1I_EEEaSJ_aSJ_NS1D_6fusion15FusionCallbacksIS1H_NS1K_17LinearCombinationIaiaiLNS_15FloatRoundStyleE2EEESI_S1J_JEEENS4_5SM1004TMEM4LOAD26SM100_TMEM_LOAD_16dp32b32xENS4_13SM90_TMA_LOADES1A_NS4_39AutoVectorizingCopyWithAssumedAlignmentILi128EEENS4_14SM90_TMA_STOREES1A_S1W_S1W_EEEvvEEEEvNT_6ParamsE)
        /*0038*/ 	.word	0x00000000


	//----- nvinfo : EIATTR_MIN_STACK_SIZE
	.align		4
.L_27:
        /*003c*/ 	.byte	0x04, 0x12
        /*003e*/ 	.short	(.L_29 - .L_28)
	.align		4
.L_28:
        /*0040*/ 	.word	index@(_ZN7cutlass13device_kernelINS_4gemm6kernel13GemmUniversalIN4cute5tupleIJiiiiEEENS1_10collective13CollectiveMmaINS1_35MainloopSm100TmaUmmaWarpSpecializedILi17ELi2ELi4ENS5_IJNS4_1CILi2EEENSA_ILi4EEENSA_ILi1EEEEEEEENS5_IJNSA_ILi64EEENSA_ILi128EEESG_EEEaNS5_IJlSD_lEEEaSJ_NS4_8TiledMMAINS4_8MMA_AtomIJNS4_15SM100_MMA_S8_SSIaaiLi64ELi128ELNS4_4UMMA5MajorE0ELSO_0ELNSN_8SaturateE0EEEEEENS4_6LayoutINS5_IJSD_SD_SD_EEENS5_IJNSA_ILi0EEESU_SU_EEEEENS5_IJNS4_10UnderscoreESX_SX_EEEEENS4_23SM90_TMA_LOAD_MULTICASTENS4_14ComposedLayoutINS4_7SwizzleILi2ELi4ELi3EEENS4_18smem_ptr_flag_bitsILi8EEENSS_INS5_IJNSA_ILi8EEESG_EEENS5_IJSG_SD_EEEEEEEvNS4_8identityES10_S1A_vS1B_EENS_8epilogue10collective18CollectiveEpilogueINS1D_23Sm100TmaWarpSpecializedILi2ELi2ELi32ELb0ELb0EEEJSI_NS5_IJNSS_ISG_SD_EES1I_EEEaSJ_aSJ_NS1D_6fusion15FusionCallbacksIS1H_NS1K_17LinearCombinationIaiaiLNS_15FloatRoundStyleE2EEESI_S1J_JEEENS4_5SM1004TMEM4LOAD26SM100_TMEM_LOAD_16dp32b32xENS4_13SM90_TMA_LOADES1A_NS4_39AutoVectorizingCopyWithAssumedAlignmentILi128EEENS4_14SM90_TMA_STOREES1A_S1W_S1W_EEEvvEEEEvNT_6ParamsE)
        /*0044*/ 	.word	0x00000000
.L_29:


//--------------------- .nv.compat                --------------------------
	.section	.nv.compat,"",@"SHT_CUDA_COMPAT_INFO"
	.align	4
        /*0000*/ 	.byte	0x02, 0x09, 0x01, 0x00, 0x02, 0x02, 0x03, 0x00, 0x02, 0x05, 0x06, 0x00, 0x03, 0x07, 0x01, 0x01
        /*0010*/ 	.byte	0x02, 0x03, 0x01, 0x00, 0x02, 0x06, 0x01, 0x00, 0x04, 0x0b, 0x08, 0x00, 0x01, 0x00, 0x00, 0x00
        /*0020*/ 	.byte	0x00, 0x00, 0x00, 0x00


//--------------------- .nv.info._ZN7cutlass13device_kernelINS_4gemm6kernel13GemmUniversalIN4cute5tupleIJiiiiEEENS1_10collective13CollectiveMmaINS1_35MainloopSm100TmaUmmaWarpSpecializedILi17ELi2ELi4ENS5_IJNS4_1CILi2EEENSA_ILi4EEENSA_ILi1EEEEEEEENS5_IJNSA_ILi64EEENSA_ILi128EEESG_EEEaNS5_IJlSD_lEEEaSJ_NS4_8TiledMMAINS4_8MMA_AtomIJNS4_15SM100_MMA_S8_SSIaaiLi64ELi128ELNS4_4UMMA5MajorE0ELSO_0ELNSN_8SaturateE0EEEEEENS4_6LayoutINS5_IJSD_SD_SD_EEENS5_IJNSA_ILi0EEESU_SU_EEEEENS5_IJNS4_10UnderscoreESX_SX_EEEEENS4_23SM90_TMA_LOAD_MULTICASTENS4_14ComposedLayoutINS4_7SwizzleILi2ELi4ELi3EEENS4_18smem_ptr_flag_bitsILi8EEENSS_INS5_IJNSA_ILi8EEESG_EEENS5_IJSG_SD_EEEEEEEvNS4_8identityES10_S1A_vS1B_EENS_8epilogue10collective18CollectiveEpilogueINS1D_23Sm100TmaWarpSpecializedILi2ELi2ELi32ELb0ELb0EEEJSI_NS5_IJNSS_ISG_SD_EES1I_EEEaSJ_aSJ_NS1D_6fusion15FusionCallbacksIS1H_NS1K_17LinearCombinationIaiaiLNS_15FloatRoundStyleE2EEESI_S1J_JEEENS4_5SM1004TMEM4LOAD26SM100_TMEM_LOAD_16dp32b32xENS4_13SM90_TMA_LOADES1A_NS4_39AutoVectorizingCopyWithAssumedAlignmentILi128EEENS4_14SM90_TMA_STOREES1A_S1W_S1W_EEEvvEEEEvNT_6ParamsE --------------------------
	.section	.nv.info._ZN7cutlass13device_kernelINS_4gemm6kernel13GemmUniversalIN4cute5tupleIJiiiiEEENS1_10collective13CollectiveMmaINS1_35MainloopSm100TmaUmmaWarpSpecializedILi17ELi2ELi4ENS5_IJNS4_1CILi2EEENSA_ILi4EEENSA_ILi1EEEEEEEENS5_IJNSA_ILi64EEENSA_ILi128EEESG_EEEaNS5_IJlSD_lEEEaSJ_NS4_8TiledMMAINS4_8MMA_AtomIJNS4_15SM100_MMA_S8_SSIaaiLi64ELi128ELNS4_4UMMA5MajorE0ELSO_0ELNSN_8SaturateE0EEEEEENS4_6LayoutINS5_IJSD_SD_SD_EEENS5_IJNSA_ILi0EEESU_SU_EEEEENS5_IJNS4_10UnderscoreESX_SX_EEEEENS4_23SM90_TMA_LOAD_MULTICASTENS4_14ComposedLayoutINS4_7SwizzleILi2ELi4ELi3EEENS4_18smem_ptr_flag_bitsILi8EEENSS_INS5_IJNSA_ILi8EEESG_EEENS5_IJSG_SD_EEEEEEEvNS4_8identityES10_S1A_vS1B_EENS_8epilogue10collective18CollectiveEpilogueINS1D_23Sm100TmaWarpSpecializedILi2ELi2ELi32ELb0ELb0EEEJSI_NS5_IJNSS_ISG_SD_EES1I_EEEaSJ_aSJ_NS1D_6fusion15FusionCallbacksIS1H_NS1K_17LinearCombinationIaiaiLNS_15FloatRoundStyleE2EEESI_S1J_JEEENS4_5SM1004TMEM4LOAD26SM100_TMEM_LOAD_16dp32b32xENS4_13SM90_TMA_LOADES1A_NS4_39AutoVectorizingCopyWithAssumedAlignmentILi128EEENS4_14SM90_TMA_STOREES1A_S1W_S1W_EEEvvEEEEvNT_6ParamsE,"",@"SHT_CUDA_INFO"
	.sectionflags	@""
	.align	4


	//----- nvinfo : EIATTR_CUDA_API_VERSION
	.align		4
        /*0000*/ 	.byte	0x04, 0x37
        /*0002*/ 	.short	(.L_31 - .L_30)
.L_30:
        /*0004*/ 	.word	0x00000082


	//----- nvinfo : EIATTR_KPARAM_INFO
	.align		4
.L_31:
        /*0008*/ 	.byte	0x04, 0x17
        /*000a*/ 	.short	(.L_33 - .L_32)
.L_32:
        /*000c*/ 	.word	0x00000000
        /*0010*/ 	.short	0x0000
        /*0012*/ 	.short	0x0000
        /*0014*/ 	.byte	0x00, 0xf0, 0x01, 0x20


	//----- nvinfo : EIATTR_AT_ENTRY_FRAGMENTS
	.align		4
.L_33:
        /*0018*/ 	.byte	0x04, 0x4f
        /*001a*/ 	.short	(.L_35 - .L_34)


	//   ....[0]....
.L_34:
        /*001c*/ 	.word	0x00000006


	//----- nvinfo : EIATTR_RESERVED_SMEM_USED
	.align		4
.L_35:
        /*0020*/ 	.byte	0x01, 0x41
	.zero		2


	//----- nvinfo : EIATTR_SPARSE_MMA_MASK
	.align		4
        /*0024*/ 	.byte	0x03, 0x50
        /*0026*/ 	.short	0x0000


	//----- nvinfo : EIATTR_TCGEN05_1CTA_USED
	.align		4
        /*0028*/ 	.byte	0x01, 0x51
	.zero		2


	//----- nvinfo : EIATTR_MAXREG_COUNT
	.align		4
        /*002c*/ 	.byte	0x03, 0x1b
        /*002e*/ 	.short	0x00ff


	//----- nvinfo : EIATTR_NUM_BARRIERS
	.align		4
        /*0030*/ 	.byte	0x02, 0x4c
        /*0032*/ 	.byte	0x07
	.zero		1


	//----- nvinfo : EIATTR_EXTERNS
	.align		4
        /*0034*/ 	.byte	0x04, 0x0f
        /*0036*/ 	.short	(.L_37 - .L_36)


	//   ....[0]....
	.align		4
.L_36:
        /*0038*/ 	.word	index@(__assertfail)


	//----- nvinfo : EIATTR_MERCURY_ISA_VERSION
	.align		4
.L_37:
        /*003c*/ 	.byte	0x03, 0x5f
        /*003e*/ 	.short	0x0101


	//----- nvinfo : EIATTR_INT_WARP_WIDE_INSTR_OFFSETS
	.align		4
        /*0040*/ 	.byte	0x04, 0x31
        /*0042*/ 	.short	(.L_39 - .L_38)


	//   ....[0]....
.L_38:
        /*0044*/ 	.word	0x000046d0


	//   ....[1]....
        /*0048*/ 	.word	0x00004700


	//   ....[2]....
        /*004c*/ 	.word	0x00004720


	//   ....[3]....
        /*0050*/ 	.word	0x00005240


	//   ....[4]....
        /*0054*/ 	.word	0x000052b0


	//   ....[5]....
        /*0058*/ 	.word	0x00005390


	//   ....[6]....
        /*005c*/ 	.word	0x00005440


	//----- nvinfo : EIATTR_COOP_GROUP_MASK_REGIDS
	.align		4
.L_39:
        /*0060*/ 	.byte	0x04, 0x29
        /*0062*/ 	.short	(.L_41 - .L_40)


	//   ....[0]....
.L_40:
        /*0064*/ 	.word	0xffffffff


	//   ....[1]....
        /*0068*/ 	.word	0xffffffff


	//   ....[2]....
        /*006c*/ 	.word	0xffffffff


	//   ....[3]....
        /*0070*/ 	.word	0xffffffff


	//   ....[4]....
        /*0074*/ 	.word	0xffffffff


	//   ....[5]....
        /*0078*/ 	.word	0xffffffff


	//   ....[6]....
        /*007c*/ 	.word	0xffffffff


	//   ....[7]....
        /*0080*/ 	.word	0xffffffff


	//   ....[8]....
        /*0084*/ 	.word	0xffffffff


	//   ....[9]....
        /*0088*/ 	.word	0xffffffff


	//   ....[10]....
        /*008c*/ 	.word	0xffffffff


	//   ....[11]....
        /*0090*/ 	.word	0xffffffff


	//   ....[12]....
        /*0094*/ 	.word	0xffffffff


	//   ....[13]....
        /*0098*/ 	.word	0xffffffff


	//----- nvinfo : EIATTR_COOP_GROUP_INSTR_OFFSETS
	.align		4
.L_41:
        /*009c*/ 	.byte	0x04, 0x28
        /*009e*/ 	.short	(.L_43 - .L_42)


	//   ....[0]....
.L_42:
        /*00a0*/ 	.word	0x00000080


	//   ....[1]....
        /*00a4*/ 	.word	0x000004e0


	//   ....[2]....
        /*00a8*/ 	.word	0x00000860


	//   ....[3]....
        /*00ac*/ 	.word	0x000009c0


	//   ....[4]....
        /*00b0*/ 	.word	0x00000ac0


	//   ....[5]....
        /*00b4*/ 	.word	0x00000c30


	//   ....[6]....
        /*00b8*/ 	.word	0x00000dd0


	//   ....[7]....
        /*00bc*/ 	.word	0x00000f80


	//   ....[8]....
        /*00c0*/ 	.word	0x000023b0


	//   ....[9]....
        /*00c4*/ 	.word	0x000039a0


	//   ....[10]....
        /*00c8*/ 	.word	0x00003bb0


	//   ....[11]....
        /*00cc*/ 	.word	0x00003be0


	//   ....[12]....
        /*00d0*/ 	.word	0x000045b0


	//   ....[13]....
        /*00d4*/ 	.word	0x000047e0


	//----- nvinfo : EIATTR_VRC_CTA_INIT_COUNT
	.align		4
.L_43:
        /*00d8*/ 	.byte	0x02, 0x4a
        /*00da*/ 	.byte	0x80
	.zero		1


	//----- nvinfo : EIATTR_SYSCALL_OFFSETS
	.align		4
        /*00dc*/ 	.byte	0x04, 0x46
        /*00de*/ 	.short	(.L_45 - .L_44)


	//   ....[0]....
.L_44:
        /*00e0*/ 	.word	0x00006040


	//   ....[1]....
        /*00e4*/ 	.word	0x00006180


	//   ....[2]....
        /*00e8*/ 	.word	0x00006970


	//   ....[3]....
        /*00ec*/ 	.word	0x00007710


	//----- nvinfo : EIATTR_MBARRIER_INSTR_OFFSETS
	.align		4
.L_45:
        /*00f0*/ 	.byte	0x04, 0x39
        /*00f2*/ 	.short	(.L_47 - .L_46)


	//   ....[0]....
.L_46:
        /*00f4*/ 	.word	0x00000620
        /*00f8*/ 	.word	0x000000ff
        /*00fc*/ 	.word	0x00000000
        /*0100*/ 	.short	0x0100
        /*0102*/ 	.byte	0x04
	.zero		1


	//   ....[1]....
        /*0104*/ 	.word	0x00000630
        /*0108*/ 	.word	0x000000ff
        /*010c*/ 	.word	0x00000088
        /*0110*/ 	.short	0x0100
        /*0112*/ 	.byte	0x04
	.zero		1


	//   ....[2]....
        /*0114*/ 	.word	0x00000640
        /*0118*/ 	.word	0x000000ff
        /*011c*/ 	.word	0x00000008
        /*0120*/ 	.short	0x0100
        /*0122*/ 	.byte	0x04
	.zero		1


	//   ....[3]....
        /*0124*/ 	.word	0x00000650
        /*0128*/ 	.word	0x000000ff
        /*012c*/ 	.word	0x00000090
        /*0130*/ 	.short	0x0100
        /*0132*/ 	.byte	0x04
	.zero		1


	//   ....[4]....
        /*0134*/ 	.word	0x00000660
        /*0138*/ 	.word	0x000000ff
        /*013c*/ 	.word	0x00000010
        /*0140*/ 	.short	0x0100
        /*0142*/ 	.byte	0x04
	.zero		1


	//   ....[5]....
        /*0144*/ 	.word	0x00000670
        /*0148*/ 	.word	0x000000ff
        /*014c*/ 	.word	0x00000098
        /*0150*/ 	.short	0x0100
        /*0152*/ 	.byte	0x04
	.zero		1


	//   ....[6]....
        /*0154*/ 	.word	0x00000680
        /*0158*/ 	.word	0x000000ff
        /*015c*/ 	.word	0x00000018
        /*0160*/ 	.short	0x0100
        /*0162*/ 	.byte	0x04
	.zero		1


	//   ....[7]....
        /*0164*/ 	.word	0x00000690
        /*0168*/ 	.word	0x000000ff
        /*016c*/ 	.word	0x000000a0
        /*0170*/ 	.short	0x0100
        /*0172*/ 	.byte	0x04
	.zero		1


	//   ....[8]....
        /*0174*/ 	.word	0x000006a0
        /*0178*/ 	.word	0x000000ff
        /*017c*/ 	.word	0x00000020
        /*0180*/ 	.short	0x0100
        /*0182*/ 	.byte	0x04
	.zero		1


	//   ....[9]....
        /*0184*/ 	.word	0x000006b0
        /*0188*/ 	.word	0x000000ff
        /*018c*/ 	.word	0x000000a8
        /*0190*/ 	.short	0x0100
        /*0192*/ 	.byte	0x04
	.zero		1


	//   ....[10]....
        /*0194*/ 	.word	0x000006c0
        /*0198*/ 	.word	0x000000ff
        /*019c*/ 	.word	0x00000028
        /*01a0*/ 	.short	0x0100
        /*01a2*/ 	.byte	0x04
	.zero		1


	//   ....[11]....
        /*01a4*/ 	.word	0x000006d0
        /*01a8*/ 	.word	0x000000ff
        /*01ac*/ 	.word	0x000000b0
        /*01b0*/ 	.short	0x0100
        /*01b2*/ 	.byte	0x04
	.zero		1


	//   ....[12]....
        /*01b4*/ 	.word	0x000006e0
        /*01b8*/ 	.word	0x000000ff
        /*01bc*/ 	.word	0x00000030
        /*01c0*/ 	.short	0x0100
        /*01c2*/ 	.byte	0x04
	.zero		1


	//   ....[13]....
        /*01c4*/ 	.word	0x000006f0
        /*01c8*/ 	.word	0x000000ff
        /*01cc*/ 	.word	0x000000b8
        /*01d0*/ 	.short	0x0100
        /*01d2*/ 	.byte	0x04
	.zero		1


	//   ....[14]....
        /*01d4*/ 	.word	0x00000700
        /*01d8*/ 	.word	0x000000ff
        /*01dc*/ 	.word	0x00000038
        /*01e0*/ 	.short	0x0100
        /*01e2*/ 	.byte	0x04
	.zero		1


	//   ....[15]....
        /*01e4*/ 	.word	0x00000710
        /*01e8*/ 	.word	0x000000ff
        /*01ec*/ 	.word	0x000000c0
        /*01f0*/ 	.short	0x0100
        /*01f2*/ 	.byte	0x04
	.zero		1


	//   ....[16]....
        /*01f4*/ 	.word	0x00000720
        /*01f8*/ 	.word	0x000000ff
        /*01fc*/ 	.word	0x00000040
        /*0200*/ 	.short	0x0100
        /*0202*/ 	.byte	0x04
	.zero		1


	//   ....[17]....
        /*0204*/ 	.word	0x00000730
        /*0208*/ 	.word	0x000000ff
        /*020c*/ 	.word	0x000000c8
        /*0210*/ 	.short	0x0100
        /*0212*/ 	.byte	0x04
	.zero		1


	//   ....[18]....
        /*0214*/ 	.word	0x00000740
        /*0218*/ 	.word	0x000000ff
        /*021c*/ 	.word	0x00000048
        /*0220*/ 	.short	0x0100
        /*0222*/ 	.byte	0x04
	.zero		1


	//   ....[19]....
        /*0224*/ 	.word	0x00000750
        /*0228*/ 	.word	0x000000ff
        /*022c*/ 	.word	0x000000d0
        /*0230*/ 	.short	0x0100
        /*0232*/ 	.byte	0x04
	.zero		1


	//   ....[20]....
        /*0234*/ 	.word	0x00000760
        /*0238*/ 	.word	0x000000ff
        /*023c*/ 	.word	0x00000050
        /*0240*/ 	.short	0x0100
        /*0242*/ 	.byte	0x04
	.zero		1


	//   ....[21]....
        /*0244*/ 	.word	0x00000770
        /*0248*/ 	.word	0x000000ff
        /*024c*/ 	.word	0x000000d8
        /*0250*/ 	.short	0x0100
        /*0252*/ 	.byte	0x04
	.zero		1


	//   ....[22]....
        /*0254*/ 	.word	0x00000780
        /*0258*/ 	.word	0x000000ff
        /*025c*/ 	.word	0x00000058
        /*0260*/ 	.short	0x0100
        /*0262*/ 	.byte	0x04
	.zero		1


	//   ....[23]....
        /*0264*/ 	.word	0x00000790
        /*0268*/ 	.word	0x000000ff
        /*026c*/ 	.word	0x000000e0
        /*0270*/ 	.short	0x0100
        /*0272*/ 	.byte	0x04
	.zero		1


	//   ....[24]....
        /*0274*/ 	.word	0x000007a0
        /*0278*/ 	.word	0x000000ff
        /*027c*/ 	.word	0x00000060
        /*0280*/ 	.short	0x0100
        /*0282*/ 	.byte	0x04
	.zero		1


	//   ....[25]....
        /*0284*/ 	.word	0x000007b0
        /*0288*/ 	.word	0x000000ff
        /*028c*/ 	.word	0x000000e8
        /*0290*/ 	.short	0x0100
        /*0292*/ 	.byte	0x04
	.zero		1


	//   ....[26]....
        /*0294*/ 	.word	0x000007c0
        /*0298*/ 	.word	0x000000ff
        /*029c*/ 	.word	0x00000068
        /*02a0*/ 	.short	0x0100
        /*02a2*/ 	.byte	0x04
	.zero		1


	//   ....[27]....
        /*02a4*/ 	.word	0x000007d0
        /*02a8*/ 	.word	0x000000ff
        /*02ac*/ 	.word	0x000000f0
        /*02b0*/ 	.short	0x0100
        /*02b2*/ 	.byte	0x04
	.zero		1


	//   ....[28]....
        /*02b4*/ 	.word	0x000007e0
        /*02b8*/ 	.word	0x000000ff
        /*02bc*/ 	.word	0x00000070
        /*02c0*/ 	.short	0x0100
        /*02c2*/ 	.byte	0x04
	.zero		1


	//   ....[29]....
        /*02c4*/ 	.word	0x000007f0
        /*02c8*/ 	.word	0x000000ff
        /*02cc*/ 	.word	0x000000f8
        /*02d0*/ 	.short	0x0100
        /*02d2*/ 	.byte	0x04
	.zero		1


	//   ....[30]....
        /*02d4*/ 	.word	0x00000800
        /*02d8*/ 	.word	0x000000ff
        /*02dc*/ 	.word	0x00000078
        /*02e0*/ 	.short	0x0100
        /*02e2*/ 	.byte	0x04
	.zero		1


	//   ....[31]....
        /*02e4*/ 	.word	0x00000810
        /*02e8*/ 	.word	0x000000ff
        /*02ec*/ 	.word	0x00000100
        /*02f0*/ 	.short	0x0100
        /*02f2*/ 	.byte	0x04
	.zero		1


	//   ....[32]....
        /*02f4*/ 	.word	0x00000820
        /*02f8*/ 	.word	0x000000ff
        /*02fc*/ 	.word	0x00000080
        /*0300*/ 	.short	0x0100
        /*0302*/ 	.byte	0x04
	.zero		1


	//   ....[33]....
        /*0304*/ 	.word	0x00000830
        /*0308*/ 	.word	0x000000ff
        /*030c*/ 	.word	0x00000108
        /*0310*/ 	.short	0x0100
        /*0312*/ 	.byte	0x04
	.zero		1


	//   ....[34]....
        /*0314*/ 	.word	0x00000970
        /*0318*/ 	.word	0x000000ff
        /*031c*/ 	.word	0x00000110
        /*0320*/ 	.short	0x0100
        /*0322*/ 	.byte	0x04
	.zero		1


	//   ....[35]....
        /*0324*/ 	.word	0x00000980
        /*0328*/ 	.word	0x000000ff
        /*032c*/ 	.word	0x00000120
        /*0330*/ 	.short	0x0100
        /*0332*/ 	.byte	0x04
	.zero		1


	//   ....[36]....
        /*0334*/ 	.word	0x00000990
        /*0338*/ 	.word	0x000000ff
        /*033c*/ 	.word	0x00000118
        /*0340*/ 	.short	0x0100
        /*0342*/ 	.byte	0x04
	.zero		1


	//   ....[37]....
        /*0344*/ 	.word	0x000009a0
        /*0348*/ 	.word	0x000000ff
        /*034c*/ 	.word	0x00000128
        /*0350*/ 	.short	0x0100
        /*0352*/ 	.byte	0x04
	.zero		1


	//   ....[38]....
        /*0354*/ 	.word	0x00000a90
        /*0358*/ 	.word	0x000000ff
        /*035c*/ 	.word	0x00000130
        /*0360*/ 	.short	0x0100
        /*0362*/ 	.byte	0x06
	.zero		1


	//   ....[39]....
        /*0364*/ 	.word	0x00000aa0
        /*0368*/ 	.word	0x000000ff
        /*036c*/ 	.word	0x00000138
        /*0370*/ 	.short	0x0100
        /*0372*/ 	.byte	0x06
	.zero		1


	//   ....[40]....
        /*0374*/ 	.word	0x00000be0
        /*0378*/ 	.word	0x000000ff
        /*037c*/ 	.word	0x00000140
        /*0380*/ 	.short	0x0100
        /*0382*/ 	.byte	0x06
	.zero		1


	//   ....[41]....
        /*0384*/ 	.word	0x00000bf0
        /*0388*/ 	.word	0x000000ff
        /*038c*/ 	.word	0x00000150
        /*0390*/ 	.short	0x0100
        /*0392*/ 	.byte	0x06
	.zero		1


	//   ....[42]....
        /*0394*/ 	.word	0x00000c00
        /*0398*/ 	.word	0x000000ff
        /*039c*/ 	.word	0x00000148
        /*03a0*/ 	.short	0x0100
        /*03a2*/ 	.byte	0x06
	.zero		1


	//   ....[43]....
        /*03a4*/ 	.word	0x00000c10
        /*03a8*/ 	.word	0x000000ff
        /*03ac*/ 	.word	0x00000158
        /*03b0*/ 	.short	0x0100
        /*03b2*/ 	.byte	0x06
	.zero		1


	//   ....[44]....
        /*03b4*/ 	.word	0x00000d40
        /*03b8*/ 	.word	0x000000ff
        /*03bc*/ 	.word	0x00000160
        /*03c0*/ 	.short	0x0100
        /*03c2*/ 	.byte	0x04
	.zero		1


	//   ....[45]....
        /*03c4*/ 	.word	0x00000d50
        /*03c8*/ 	.word	0x000000ff
        /*03cc*/ 	.word	0x00000180
        /*03d0*/ 	.short	0x0100
        /*03d2*/ 	.byte	0x04
	.zero		1


	//   ....[46]....
        /*03d4*/ 	.word	0x00000d60
        /*03d8*/ 	.word	0x000000ff
        /*03dc*/ 	.word	0x00000168
        /*03e0*/ 	.short	0x0100
        /*03e2*/ 	.byte	0x04
	.zero		1


	//   ....[47]....
        /*03e4*/ 	.word	0x00000d70
        /*03e8*/ 	.word	0x000000ff
        /*03ec*/ 	.word	0x00000188
        /*03f0*/ 	.short	0x0100
        /*03f2*/ 	.byte	0x04
	.zero		1


	//   ....[48]....
        /*03f4*/ 	.word	0x00000d80
        /*03f8*/ 	.word	0x000000ff
        /*03fc*/ 	.word	0x00000170
        /*0400*/ 	.short	0x0100
        /*0402*/ 	.byte	0x04
	.zero		1


	//   ....[49]....
        /*0404*/ 	.word	0x00000d90
        /*0408*/ 	.word	0x000000ff
        /*040c*/ 	.word	0x00000190
        /*0410*/ 	.short	0x0100
        /*0412*/ 	.byte	0x04
	.zero		1


	//   ....[50]....
        /*0414*/ 	.word	0x00000da0
        /*0418*/ 	.word	0x000000ff
        /*041c*/ 	.word	0x00000178
        /*0420*/ 	.short	0x0100
        /*0422*/ 	.byte	0x04
	.zero		1


	//   ....[51]....
        /*0424*/ 	.word	0x00000db0
        /*0428*/ 	.word	0x000000ff
        /*042c*/ 	.word	0x00000198
        /*0430*/ 	.short	0x0100
        /*0432*/ 	.byte	0x04
	.zero		1


	//   ....[52]....
        /*0434*/ 	.word	0x00000ea0
        /*0438*/ 	.word	0x000000ff
        /*043c*/ 	.word	0x000001a0
        /*0440*/ 	.short	0x0100
        /*0442*/ 	.byte	0x04
	.zero		1


	//   ....[53]....
        /*0444*/ 	.word	0x00000eb0
        /*0448*/ 	.word	0x000000ff
        /*044c*/ 	.word	0x000001b0
        /*0450*/ 	.short	0x0100
        /*0452*/ 	.byte	0x04
	.zero		1


	//   ....[54]....
        /*0454*/ 	.word	0x00000ec0
        /*0458*/ 	.word	0x000000ff
        /*045c*/ 	.word	0x000001a8
        /*0460*/ 	.short	0x0100
        /*0462*/ 	.byte	0x04
	.zero		1


	//   ....[55]....
        /*0464*/ 	.word	0x00000ed0
        /*0468*/ 	.word	0x000000ff
        /*046c*/ 	.word	0x000001b8
        /*0470*/ 	.short	0x0100
        /*0472*/ 	.byte	0x04
	.zero		1


	//   ....[56]....
        /*0474*/ 	.word	0x00001c00
        /*0478*/ 	.word	0x00000000
        /*047c*/ 	.word	0x000001b0
        /*0480*/ 	.short	0x010a
        /*0482*/ 	.byte	0xff
	.zero		1


	//   ....[57]....
        /*0484*/ 	.word	0x00001c30
        /*0488*/ 	.word	0x00000000
        /*048c*/ 	.word	0x000001a0
        /*0490*/ 	.short	0x0101
        /*0492*/ 	.byte	0xff
	.zero		1


	//   ....[58]....
        /*0494*/ 	.word	0x00001d10
        /*0498*/ 	.word	0x000000ff
        /*049c*/ 	.word	0x00000088
        /*04a0*/ 	.short	0x010a
        /*04a2*/ 	.byte	0x04
	.zero		1


	//   ....[59]....
        /*04a4*/ 	.word	0x00001d90
        /*04a8*/ 	.word	0x000000ff
        /*04ac*/ 	.word	0x00000088
        /*04b0*/ 	.short	0x010a
        /*04b2*/ 	.byte	0x21
	.zero		1


	//   ....[60]....
        /*04b4*/ 	.word	0x00001f20
        /*04b8*/ 	.word	0x000000ff
        /*04bc*/ 	.word	0x00000088
        /*04c0*/ 	.short	0x010a
        /*04c2*/ 	.byte	0x08
	.zero		1


	//   ....[61]....
        /*04c4*/ 	.word	0x00002050
        /*04c8*/ 	.word	0x000000ff
        /*04cc*/ 	.word	0x00000138
        /*04d0*/ 	.short	0x0101
        /*04d2*/ 	.byte	0x06
	.zero		1


	//   ....[62]....
        /*04d4*/ 	.word	0x00002070
        /*04d8*/ 	.word	0x000000ff
        /*04dc*/ 	.word	0x00000088
        /*04e0*/ 	.short	0x010a
        /*04e2*/ 	.byte	0x04
	.zero		1


	//   ....[63]....
        /*04e4*/ 	.word	0x000020f0
        /*04e8*/ 	.word	0x000000ff
        /*04ec*/ 	.word	0x00000088
        /*04f0*/ 	.short	0x010a
        /*04f2*/ 	.byte	0x11
	.zero		1


	//   ....[64]....
        /*04f4*/ 	.word	0x00002280
        /*04f8*/ 	.word	0x000000ff
        /*04fc*/ 	.word	0x00000088
        /*0500*/ 	.short	0x010a
        /*0502*/ 	.byte	0x07
	.zero		1


	//   ....[65]....
        /*0504*/ 	.word	0x000023e0
        /*0508*/ 	.word	0x00000003
        /*050c*/ 	.word	0x00000140
        /*0510*/ 	.short	0x010a
        /*0512*/ 	.byte	0xff
	.zero		1


	//   ....[66]....
        /*0514*/ 	.word	0x00002530
        /*0518*/ 	.word	0x00000000
        /*051c*/ 	.word	0x00000000
        /*0520*/ 	.short	0x0101
        /*0522*/ 	.byte	0xff
	.zero		1


	//   ....[67]....
        /*0524*/ 	.word	0x00002ad0
        /*0528*/ 	.word	0x000000ff
        /*052c*/ 	.word	0x00000000
        /*0530*/ 	.short	0x010a
        /*0532*/ 	.byte	0x04
	.zero		1


	//   ....[68]....
        /*0534*/ 	.word	0x00002b60
        /*0538*/ 	.word	0x000000ff
        /*053c*/ 	.word	0x00000000
        /*0540*/ 	.short	0x010a
        /*0542*/ 	.byte	0x05
	.zero		1


	//   ....[69]....
        /*0544*/ 	.word	0x00002bf0
        /*0548*/ 	.word	0x000000ff
        /*054c*/ 	.word	0x00000000
        /*0550*/ 	.short	0x010a
        /*0552*/ 	.byte	0x05
	.zero		1


	//   ....[70]....
        /*0554*/ 	.word	0x00002c80
        /*0558*/ 	.word	0x000000ff
        /*055c*/ 	.word	0x00000000
        /*0560*/ 	.short	0x010a
        /*0562*/ 	.byte	0x05
	.zero		1


	//   ....[71]....
        /*0564*/ 	.word	0x00002d10
        /*0568*/ 	.word	0x000000ff
        /*056c*/ 	.word	0x00000000
        /*0570*/ 	.short	0x010a
        /*0572*/ 	.byte	0x05
	.zero		1


	//   ....[72]....
        /*0574*/ 	.word	0x00002da0
        /*0578*/ 	.word	0x000000ff
        /*057c*/ 	.word	0x00000000
        /*0580*/ 	.short	0x010a
        /*0582*/ 	.byte	0x05
	.zero		1


	//   ....[73]....
        /*0584*/ 	.word	0x00002e30
        /*0588*/ 	.word	0x000000ff
        /*058c*/ 	.word	0x00000000
        /*0590*/ 	.short	0x010a
        /*0592*/ 	.byte	0x05
	.zero		1


	//   ....[74]....
        /*0594*/ 	.word	0x00002ec0
        /*0598*/ 	.word	0x000000ff
        /*059c*/ 	.word	0x00000000
        /*05a0*/ 	.short	0x010a
        /*05a2*/ 	.byte	0x05
	.zero		1


	//   ....[75]....
        /*05a4*/ 	.word	0x00002f50
        /*05a8*/ 	.word	0x000000ff
        /*05ac*/ 	.word	0x00000000
        /*05b0*/ 	.short	0x010a
        /*05b2*/ 	.byte	0x05
	.zero		1


	//   ....[76]....
        /*05b4*/ 	.word	0x00002fe0
        /*05b8*/ 	.word	0x000000ff
        /*05bc*/ 	.word	0x00000000
        /*05c0*/ 	.short	0x010a
        /*05c2*/ 	.byte	0x05
	.zero		1


	//   ....[77]....
        /*05c4*/ 	.word	0x00003070
        /*05c8*/ 	.word	0x000000ff
        /*05cc*/ 	.word	0x00000000
        /*05d0*/ 	.short	0x010a
        /*05d2*/ 	.byte	0x05
	.zero		1


	//   ....[78]....
        /*05d4*/ 	.word	0x00003100
        /*05d8*/ 	.word	0x000000ff
        /*05dc*/ 	.word	0x00000000
        /*05e0*/ 	.short	0x010a
        /*05e2*/ 	.byte	0x05
	.zero		1


	//   ....[79]....
        /*05e4*/ 	.word	0x00003190
        /*05e8*/ 	.word	0x000000ff
        /*05ec*/ 	.word	0x00000000
        /*05f0*/ 	.short	0x010a
        /*05f2*/ 	.byte	0x05
	.zero		1


	//   ....[80]....
        /*05f4*/ 	.word	0x00003220
        /*05f8*/ 	.word	0x000000ff
        /*05fc*/ 	.word	0x00000000
        /*0600*/ 	.short	0x010a
        /*0602*/ 	.byte	0x05
	.zero		1


	//   ....[81]....
        /*0604*/ 	.word	0x000032b0
        /*0608*/ 	.word	0x000000ff
        /*060c*/ 	.word	0x00000000
        /*0610*/ 	.short	0x010a
        /*0612*/ 	.byte	0x05
	.zero		1


	//   ....[82]....
        /*0614*/ 	.word	0x00003340
        /*0618*/ 	.word	0x000000ff
        /*061c*/ 	.word	0x00000000
        /*0620*/ 	.short	0x010a
        /*0622*/ 	.byte	0x05
	.zero		1


	//   ....[83]....
        /*0624*/ 	.word	0x000033e0
        /*0628*/ 	.word	0x00000000
        /*062c*/ 	.word	0x00000000
        /*0630*/ 	.short	0x010a
        /*0632*/ 	.byte	0xff
	.zero		1


	//   ....[84]....
        /*0634*/ 	.word	0x00003500
        /*0638*/ 	.word	0x00000002
        /*063c*/ 	.word	0x000001a0
        /*0640*/ 	.short	0x010a
        /*0642*/ 	.byte	0xff
	.zero		1


	//   ....[85]....
        /*0644*/ 	.word	0x00003570
        /*0648*/ 	.word	0x00000002
        /*064c*/ 	.word	0x00000000
        /*0650*/ 	.short	0x0101
        /*0652*/ 	.byte	0xff
	.zero		1


	//   ....[86]....
        /*0654*/ 	.word	0x00003590
        /*0658*/ 	.word	0x000000ff
        /*065c*/ 	.word	0x00000150
        /*0660*/ 	.short	0x010a
        /*0662*/ 	.byte	0x04
	.zero		1


	//   ....[87]....
        /*0664*/ 	.word	0x000036b0
        /*0668*/ 	.word	0x00000002
        /*066c*/ 	.word	0x00000140
        /*0670*/ 	.short	0x010a
        /*0672*/ 	.byte	0xff
	.zero		1


	//   ....[88]....
        /*0674*/ 	.word	0x000037b0
        /*0678*/ 	.word	0x00000002
        /*067c*/ 	.word	0x00000000
        /*0680*/ 	.short	0x0101
        /*0682*/ 	.byte	0xff
	.zero		1


	//   ....[89]....
        /*0684*/ 	.word	0x00003840
        /*0688*/ 	.word	0x000000ff
        /*068c*/ 	.word	0x00000150
        /*0690*/ 	.short	0x0106
        /*0692*/ 	.byte	0x04
	.zero		1


	//   ....[90]....
        /*0694*/ 	.word	0x00003860
        /*0698*/ 	.word	0x000000ff
        /*069c*/ 	.word	0x00000150
        /*06a0*/ 	.short	0x010a
        /*06a2*/ 	.byte	0x04
	.zero		1


	//   ....[91]....
        /*06a4*/ 	.word	0x000038f0
        /*06a8*/ 	.word	0x000000ff
        /*06ac*/ 	.word	0x00000150
        /*06b0*/ 	.short	0x0106
        /*06b2*/ 	.byte	0x07
	.zero		1


	//   ....[92]....
        /*06b4*/ 	.word	0x00003930
        /*06b8*/ 	.word	0x00000000
        /*06bc*/ 	.word	0x00000150
        /*06c0*/ 	.short	0x010a
        /*06c2*/ 	.byte	0xff
	.zero		1


	//   ....[93]....
        /*06c4*/ 	.word	0x00003e40
        /*06c8*/ 	.word	0x00000000
        /*06cc*/ 	.word	0x00000140
        /*06d0*/ 	.short	0x010a
        /*06d2*/ 	.byte	0xff
	.zero		1


	//   ....[94]....
        /*06d4*/ 	.word	0x00003f40
        /*06d8*/ 	.word	0x00000003
        /*06dc*/ 	.word	0x00000000
        /*06e0*/ 	.short	0x0101
        /*06e2*/ 	.byte	0xff
	.zero		1


	//   ....[95]....
        /*06e4*/ 	.word	0x00003f50
        /*06e8*/ 	.word	0x000000ff
        /*06ec*/ 	.word	0x00000000
        /*06f0*/ 	.short	0x010a
        /*06f2*/ 	.byte	0x04
	.zero		1


	//   ....[96]....
        /*06f4*/ 	.word	0x00003fd0
        /*06f8*/ 	.word	0x000000ff
        /*06fc*/ 	.word	0x00000180
        /*0700*/ 	.short	0x010a
        /*0702*/ 	.byte	0x17
	.zero		1


	//   ....[97]....
        /*0704*/ 	.word	0x000040b0
        /*0708*/ 	.word	0x000000ff
        /*070c*/ 	.word	0x00000000
        /*0710*/ 	.short	0x010a
        /*0712*/ 	.byte	0x05
	.zero		1


	//   ....[98]....
        /*0714*/ 	.word	0x000041f0
        /*0718*/ 	.word	0x000000ff
        /*071c*/ 	.word	0x00000000
        /*0720*/ 	.short	0x010a
        /*0722*/ 	.byte	0x04
	.zero		1


	//   ....[99]....
        /*0724*/ 	.word	0x000043e0
        /*0728*/ 	.word	0x000000ff
        /*072c*/ 	.word	0x00000000
        /*0730*/ 	.short	0x010a
        /*0732*/ 	.byte	0x04
	.zero		1


	//   ....[100]....
        /*0734*/ 	.word	0x00004470
        /*0738*/ 	.word	0x000000ff
        /*073c*/ 	.word	0x00000000
        /*0740*/ 	.short	0x010a
        /*0742*/ 	.byte	0x05
	.zero		1


	//   ....[101]....
        /*0744*/ 	.word	0x00004500
        /*0748*/ 	.word	0x000000ff
        /*074c*/ 	.word	0x00000000
        /*0750*/ 	.short	0x010a
        /*0752*/ 	.byte	0x05
	.zero		1


	//   ....[102]....
        /*0754*/ 	.word	0x00004590
        /*0758*/ 	.word	0x000000ff
        /*075c*/ 	.word	0x00000000
        /*0760*/ 	.short	0x010a
        /*0762*/ 	.byte	0x04
	.zero		1


	//   ....[103]....
        /*0764*/ 	.word	0x00004a40
        /*0768*/ 	.word	0x0000000c
        /*076c*/ 	.word	0x00000140
        /*0770*/ 	.short	0x010a
        /*0772*/ 	.byte	0xff
	.zero		1


	//   ....[104]....
        /*0774*/ 	.word	0x00004bb0
        /*0778*/ 	.word	0x00000000
        /*077c*/ 	.word	0x00000000
        /*0780*/ 	.short	0x0101
        /*0782*/ 	.byte	0xff
	.zero		1


	//   ....[105]....
        /*0784*/ 	.word	0x00005040
        /*0788*/ 	.word	0x000000ff
        /*078c*/ 	.word	0x00000138
        /*0790*/ 	.short	0x010a
        /*0792*/ 	.byte	0x15
	.zero		1


	//   ....[106]....
        /*0794*/ 	.word	0x000051c0
        /*0798*/ 	.word	0x000000ff
        /*079c*/ 	.word	0x00000120
        /*07a0*/ 	.short	0x010a
        /*07a2*/ 	.byte	0x15
	.zero		1


	//   ....[107]....
        /*07a4*/ 	.word	0x00005340
        /*07a8*/ 	.word	0x000000ff
        /*07ac*/ 	.word	0x00000110
        /*07b0*/ 	.short	0x010b
        /*07b2*/ 	.byte	0x15
	.zero		1


	//   ....[108]....
        /*07b4*/ 	.word	0x00005350
        /*07b8*/ 	.word	0x000000ff
        /*07bc*/ 	.word	0x00000000
        /*07c0*/ 	.short	0x0101
        /*07c2*/ 	.byte	0x06
	.zero		1


	//   ....[109]....
        /*07c4*/ 	.word	0x00005360
        /*07c8*/ 	.word	0x000000ff
        /*07cc*/ 	.word	0x00000128
        /*07d0*/ 	.short	0x010a
        /*07d2*/ 	.byte	0x15
	.zero		1


	//   ....[110]....
        /*07d4*/ 	.word	0x00005540
        /*07d8*/ 	.word	0x000000ff
        /*07dc*/ 	.word	0x00000118
        /*07e0*/ 	.short	0x010b
        /*07e2*/ 	.byte	0x15
	.zero		1


	//   ....[111]....
        /*07e4*/ 	.word	0x00005550
        /*07e8*/ 	.word	0x000000ff
        /*07ec*/ 	.word	0x00000000
        /*07f0*/ 	.short	0x0101
        /*07f2*/ 	.byte	0x21
	.zero		1


	//   ....[112]....
        /*07f4*/ 	.word	0x00005580
        /*07f8*/ 	.word	0x000000ff
        /*07fc*/ 	.word	0x00000120
        /*0800*/ 	.short	0x010a
        /*0802*/ 	.byte	0x15
	.zero		1


	//   ....[113]....
        /*0804*/ 	.word	0x000055c0
        /*0808*/ 	.word	0x00000000
        /*080c*/ 	.word	0x00000128
        /*0810*/ 	.short	0x010a
        /*0812*/ 	.byte	0xff
	.zero		1


	//   ....[114]....
        /*0814*/ 	.word	0x000058f0
        /*0818*/ 	.word	0x00000003
        /*081c*/ 	.word	0x00000140
        /*0820*/ 	.short	0x010a
        /*0822*/ 	.byte	0xff
	.zero		1


	//   ....[115]....
        /*0824*/ 	.word	0x00005a70
        /*0828*/ 	.word	0x00000000
        /*082c*/ 	.word	0x00000000
        /*0830*/ 	.short	0x0101
        /*0832*/ 	.byte	0xff
	.zero		1


	//   ....[116]....
        /*0834*/ 	.word	0x00006550
        /*0838*/ 	.word	0x00000003
        /*083c*/ 	.word	0x00000110
        /*0840*/ 	.short	0x010a
        /*0842*/ 	.byte	0xff
	.zero		1


	//   ....[117]....
        /*0844*/ 	.word	0x00006570
        /*0848*/ 	.word	0x0000002b
        /*084c*/ 	.word	0x00000160
        /*0850*/ 	.short	0x010a
        /*0852*/ 	.byte	0xff
	.zero		1


	//   ....[118]....
        /*0854*/ 	.word	0x000066b0
        /*0858*/ 	.word	0x00000003
        /*085c*/ 	.word	0x00000110
        /*0860*/ 	.short	0x010a
        /*0862*/ 	.byte	0xff
	.zero		1


	//   ....[119]....
        /*0864*/ 	.word	0x000067d0
        /*0868*/ 	.word	0x00000000
        /*086c*/ 	.word	0x00000000
        /*0870*/ 	.short	0x0101
        /*0872*/ 	.byte	0xff
	.zero		1


	//   ....[120]....
        /*0874*/ 	.word	0x00006850
        /*0878*/ 	.word	0x0000002b
        /*087c*/ 	.word	0x00000160
        /*0880*/ 	.short	0x010a
        /*0882*/ 	.byte	0xff
	.zero		1


	//   ....[121]....
        /*0884*/ 	.word	0x000073c0
        /*0888*/ 	.word	0x00000003
        /*088c*/ 	.word	0x00000110
        /*0890*/ 	.short	0x010a
        /*0892*/ 	.byte	0xff
	.zero		1


	//   ....[122]....
        /*0894*/ 	.word	0x00007470
        /*0898*/ 	.word	0x00000003
        /*089c*/ 	.word	0x00000110
        /*08a0*/ 	.short	0x010a
        /*08a2*/ 	.byte	0xff
	.zero		1


	//   ....[123]....
        /*08a4*/ 	.word	0x00007590
        /*08a8*/ 	.word	0x00000000
        /*08ac*/ 	.word	0x00000000
        /*08b0*/ 	.short	0x0101
        /*08b2*/ 	.byte	0xff
	.zero		1


	//   ....[124]....
        /*08b4*/ 	.word	0x000079a0
        /*08b8*/ 	.word	0x000000ff
        /*08bc*/ 	.word	0x00000000
        /*08c0*/ 	.short	0x0101
        /*08c2*/ 	.byte	0x04
	.zero		1


	//   ....[125]....
        /*08c4*/ 	.word	0x00008290
        /*08c8*/ 	.word	0x00000000
        /*08cc*/ 	.word	0x000001b0
        /*08d0*/ 	.short	0x010a
        /*08d2*/ 	.byte	0xff
	.zero		1


	//   ....[126]....
        /*08d4*/ 	.word	0x000082f0
        /*08d8*/ 	.word	0x00000000
        /*08dc*/ 	.word	0x00000088
        /*08e0*/ 	.short	0x010a
        /*08e2*/ 	.byte	0xff
	.zero		1


	//   ....[127]....
        /*08e4*/ 	.word	0x00008350
        /*08e8*/ 	.word	0x00000000
        /*08ec*/ 	.word	0x00000088
        /*08f0*/ 	.short	0x010a
        /*08f2*/ 	.byte	0xff
	.zero		1


	//   ....[128]....
        /*08f4*/ 	.word	0x000083a0
        /*08f8*/ 	.word	0x00000003
        /*08fc*/ 	.word	0x00000140
        /*0900*/ 	.short	0x010a
        /*0902*/ 	.byte	0xff
	.zero		1


	//   ....[129]....
        /*0904*/ 	.word	0x00008400
        /*0908*/ 	.word	0x00000000
        /*090c*/ 	.word	0x00000000
        /*0910*/ 	.short	0x010a
        /*0912*/ 	.byte	0xff
	.zero		1


	//   ....[130]....
        /*0914*/ 	.word	0x00008460
        /*0918*/ 	.word	0x00000000
        /*091c*/ 	.word	0x00000000
        /*0920*/ 	.short	0x010a
        /*0922*/ 	.byte	0xff
	.zero		1


	//   ....[131]....
        /*0924*/ 	.word	0x000084c0
        /*0928*/ 	.word	0x00000000
        /*092c*/ 	.word	0x00000000
        /*0930*/ 	.short	0x010a
        /*0932*/ 	.byte	0xff
	.zero		1


	//   ....[132]....
        /*0934*/ 	.word	0x00008520
        /*0938*/ 	.word	0x00000000
        /*093c*/ 	.word	0x00000000
        /*0940*/ 	.short	0x010a
        /*0942*/ 	.byte	0xff
	.zero		1


	//   ....[133]....
        /*0944*/ 	.word	0x00008580
        /*0948*/ 	.word	0x00000000
        /*094c*/ 	.word	0x00000000
        /*0950*/ 	.short	0x010a
        /*0952*/ 	.byte	0xff
	.zero		1


	//   ....[134]....
        /*0954*/ 	.word	0x000085e0
        /*0958*/ 	.word	0x00000000
        /*095c*/ 	.word	0x00000000
        /*0960*/ 	.short	0x010a
        /*0962*/ 	.byte	0xff
	.zero		1


	//   ....[135]....
        /*0964*/ 	.word	0x00008640
        /*0968*/ 	.word	0x00000000
        /*096c*/ 	.word	0x00000000
        /*0970*/ 	.short	0x010a
        /*0972*/ 	.byte	0xff
	.zero		1


	//   ....[136]....
        /*0974*/ 	.word	0x000086a0
        /*0978*/ 	.word	0x00000000
        /*097c*/ 	.word	0x00000000
        /*0980*/ 	.short	0x010a
        /*0982*/ 	.byte	0xff
	.zero		1


	//   ....[137]....
        /*0984*/ 	.word	0x00008700
        /*0988*/ 	.word	0x00000000
        /*098c*/ 	.word	0x00000000
        /*0990*/ 	.short	0x010a
        /*0992*/ 	.byte	0xff
	.zero		1


	//   ....[138]....
        /*0994*/ 	.word	0x00008760
        /*0998*/ 	.word	0x00000000
        /*099c*/ 	.word	0x00000000
        /*09a0*/ 	.short	0x010a
        /*09a2*/ 	.byte	0xff
	.zero		1


	//   ....[139]....
        /*09a4*/ 	.word	0x000087c0
        /*09a8*/ 	.word	0x00000000
        /*09ac*/ 	.word	0x00000000
        /*09b0*/ 	.short	0x010a
        /*09b2*/ 	.byte	0xff
	.zero		1


	//   ....[140]....
        /*09b4*/ 	.word	0x00008820
        /*09b8*/ 	.word	0x00000000
        /*09bc*/ 	.word	0x00000000
        /*09c0*/ 	.short	0x010a
        /*09c2*/ 	.byte	0xff
	.zero		1


	//   ....[141]....
        /*09c4*/ 	.word	0x00008880
        /*09c8*/ 	.word	0x00000000
        /*09cc*/ 	.word	0x00000000
        /*09d0*/ 	.short	0x010a
        /*09d2*/ 	.byte	0xff
	.zero		1


	//   ....[142]....
        /*09d4*/ 	.word	0x000088e0
        /*09d8*/ 	.word	0x00000000
        /*09dc*/ 	.word	0x00000000
        /*09e0*/ 	.short	0x010a
        /*09e2*/ 	.byte	0xff
	.zero		1


	//   ....[143]....
        /*09e4*/ 	.word	0x00008940
        /*09e8*/ 	.word	0x00000000
        /*09ec*/ 	.word	0x00000000
        /*09f0*/ 	.short	0x010a
        /*09f2*/ 	.byte	0xff
	.zero		1


	//   ....[144]....
        /*09f4*/ 	.word	0x000089a0
        /*09f8*/ 	.word	0x00000000
        /*09fc*/ 	.word	0x00000000
        /*0a00*/ 	.short	0x010a
        /*0a02*/ 	.byte	0xff
	.zero		1


	//   ....[145]....
        /*0a04*/ 	.word	0x000089f0
        /*0a08*/ 	.word	0x00000002
        /*0a0c*/ 	.word	0x000001a0
        /*0a10*/ 	.short	0x010a
        /*0a12*/ 	.byte	0xff
	.zero		1


	//   ....[146]....
        /*0a14*/ 	.word	0x00008a50
        /*0a18*/ 	.word	0x00000002
        /*0a1c*/ 	.word	0x00000150
        /*0a20*/ 	.short	0x010a
        /*0a22*/ 	.byte	0xff
	.zero		1


	//   ....[147]....
        /*0a24*/ 	.word	0x00008aa0
        /*0a28*/ 	.word	0x00000002
        /*0a2c*/ 	.word	0x00000140
        /*0a30*/ 	.short	0x010a
        /*0a32*/ 	.byte	0xff
	.zero		1


	//   ....[148]....
        /*0a34*/ 	.word	0x00008b00
        /*0a38*/ 	.word	0x00000000
        /*0a3c*/ 	.word	0x00000150
        /*0a40*/ 	.short	0x010a
        /*0a42*/ 	.byte	0xff
	.zero		1


	//   ....[149]....
        /*0a44*/ 	.word	0x00008b50
        /*0a48*/ 	.word	0x00000000
        /*0a4c*/ 	.word	0x00000140
        /*0a50*/ 	.short	0x010a
        /*0a52*/ 	.byte	0xff
	.zero		1


	//   ....[150]....
        /*0a54*/ 	.word	0x00008bb0
        /*0a58*/ 	.word	0x00000002
        /*0a5c*/ 	.word	0x00000180
        /*0a60*/ 	.short	0x010a
        /*0a62*/ 	.byte	0xff
	.zero		1


	//   ....[151]....
        /*0a64*/ 	.word	0x00008c10
        /*0a68*/ 	.word	0x00000000
        /*0a6c*/ 	.word	0x00000000
        /*0a70*/ 	.short	0x010a
        /*0a72*/ 	.byte	0xff
	.zero		1


	//   ....[152]....
        /*0a74*/ 	.word	0x00008c70
        /*0a78*/ 	.word	0x00000000
        /*0a7c*/ 	.word	0x00000000
        /*0a80*/ 	.short	0x010a
        /*0a82*/ 	.byte	0xff
	.zero		1


	//   ....[153]....
        /*0a84*/ 	.word	0x00008cd0
        /*0a88*/ 	.word	0x00000000
        /*0a8c*/ 	.word	0x00000000
        /*0a90*/ 	.short	0x010a
        /*0a92*/ 	.byte	0xff
	.zero		1


	//   ....[154]....
        /*0a94*/ 	.word	0x00008d30
        /*0a98*/ 	.word	0x00000000
        /*0a9c*/ 	.word	0x00000000
        /*0aa0*/ 	.short	0x010a
        /*0aa2*/ 	.byte	0xff
	.zero		1


	//   ....[155]....
        /*0aa4*/ 	.word	0x00008d90
        /*0aa8*/ 	.word	0x00000000
        /*0aac*/ 	.word	0x00000000
        /*0ab0*/ 	.short	0x010a
        /*0ab2*/ 	.byte	0xff
	.zero		1


	//   ....[156]....
        /*0ab4*/ 	.word	0x00008de0
        /*0ab8*/ 	.word	0x0000000c
        /*0abc*/ 	.word	0x00000140
        /*0ac0*/ 	.short	0x010a
        /*0ac2*/ 	.byte	0xff
	.zero		1


	//   ....[157]....
        /*0ac4*/ 	.word	0x00008e40
        /*0ac8*/ 	.word	0x00000000
        /*0acc*/ 	.word	0x00000138
        /*0ad0*/ 	.short	0x010a
        /*0ad2*/ 	.byte	0xff
	.zero		1


	//   ....[158]....
        /*0ad4*/ 	.word	0x00008ea0
        /*0ad8*/ 	.word	0x00000000
        /*0adc*/ 	.word	0x00000120
        /*0ae0*/ 	.short	0x010a
        /*0ae2*/ 	.byte	0xff
	.zero		1


	//   ....[159]....
        /*0ae4*/ 	.word	0x00008f00
        /*0ae8*/ 	.word	0x00000000
        /*0aec*/ 	.word	0x00000128
        /*0af0*/ 	.short	0x010a
        /*0af2*/ 	.byte	0xff
	.zero		1


	//   ....[160]....
        /*0af4*/ 	.word	0x00008f60
        /*0af8*/ 	.word	0x00000000
        /*0afc*/ 	.word	0x00000120
        /*0b00*/ 	.short	0x010a
        /*0b02*/ 	.byte	0xff
	.zero		1


	//   ....[161]....
        /*0b04*/ 	.word	0x00008fb0
        /*0b08*/ 	.word	0x00000003
        /*0b0c*/ 	.word	0x00000140
        /*0b10*/ 	.short	0x010a
        /*0b12*/ 	.byte	0xff
	.zero		1


	//   ....[162]....
        /*0b14*/ 	.word	0x00009000
        /*0b18*/ 	.word	0x00000003
        /*0b1c*/ 	.word	0x00000110
        /*0b20*/ 	.short	0x010a
        /*0b22*/ 	.byte	0xff
	.zero		1


	//   ....[163]....
        /*0b24*/ 	.word	0x00009050
        /*0b28*/ 	.word	0x0000002b
        /*0b2c*/ 	.word	0x00000160
        /*0b30*/ 	.short	0x010a
        /*0b32*/ 	.byte	0xff
	.zero		1


	//   ....[164]....
        /*0b34*/ 	.word	0x000090a0
        /*0b38*/ 	.word	0x00000003
        /*0b3c*/ 	.word	0x00000110
        /*0b40*/ 	.short	0x010a
        /*0b42*/ 	.byte	0xff
	.zero		1


	//----- nvinfo : EIATTR_NUM_MBARRIERS
	.align		4
.L_47:
        /*0b44*/ 	.byte	0x03, 0x38
        /*0b46*/ 	.short	0x0038


	//----- nvinfo : EIATTR_EXIT_INSTR_OFFSETS
	.align		4
        /*0b48*/ 	.byte	0x04, 0x1c
        /*0b4a*/ 	.short	(.L_49 - .L_48)


	//   ....[0]....
.L_48:
        /*0b4c*/ 	.word	0x00003410


	//   ....[1]....
        /*0b50*/ 	.word	0x00003900


	//   ....[2]....
        /*0b54*/ 	.word	0x00003960


	//   ....[3]....
        /*0b58*/ 	.word	0x000047f0


	//   ....[4]....
        /*0b5c*/ 	.word	0x000055f0


	//   ....[5]....
        /*0b60*/ 	.word	0x00005630


	//   ....[6]....
        /*0b64*/ 	.word	0x00008280


	//----- nvinfo : EIATTR_MAX_THREADS
	.align		4
.L_49:
        /*0b68*/ 	.byte	0x04, 0x05
        /*0b6a*/ 	.short	(.L_51 - .L_50)
.L_50:
        /*0b6c*/ 	.word	0x00000100
        /*0b70*/ 	.word	0x00000001
        /*0b74*/ 	.word	0x00000001


	//----- nvinfo : EIATTR_CRS_STACK_SIZE
	.align		4
.L_51:
        /*0b78*/ 	.byte	0x04, 0x1e
        /*0b7a*/ 	.short	(.L_53 - .L_52)
.L_52:
        /*0b7c*/ 	.word	0x00000000


	//----- nvinfo : EIATTR_CBANK_PARAM_SIZE
	.align		4
.L_53:
        /*0b80*/ 	.byte	0x03, 0x19
        /*0b82*/ 	.short	0x0800


	//----- nvinfo : EIATTR_PARAM_CBANK
	.align		4
        /*0b84*/ 	.byte	0x04, 0x0a
        /*0b86*/ 	.short	(.L_55 - .L_54)
	.align		4
.L_54:
        /*0b88*/ 	.word	index@(.nv.constant0._ZN7cutlass13device_kernelINS_4gemm6kernel13GemmUniversalIN4cute5tupleIJiiiiEEENS1_10collective13CollectiveMmaINS1_35MainloopSm100TmaUmmaWarpSpecializedILi17ELi2ELi4ENS5_IJNS4_1CILi2EEENSA_ILi4EEENSA_ILi1EEEEEEEENS5_IJNSA_ILi64EEENSA_ILi128EEESG_EEEaNS5_IJlSD_lEEEaSJ_NS4_8TiledMMAINS4_8MMA_AtomIJNS4_15SM100_MMA_S8_SSIaaiLi64ELi128ELNS4_4UMMA5MajorE0ELSO_0ELNSN_8SaturateE0EEEEEENS4_6LayoutINS5_IJSD_SD_SD_EEENS5_IJNSA_ILi0EEESU_SU_EEEEENS5_IJNS4_10UnderscoreESX_SX_EEEEENS4_23SM90_TMA_LOAD_MULTICASTENS4_14ComposedLayoutINS4_7SwizzleILi2ELi4ELi3EEENS4_18smem_ptr_flag_bitsILi8EEENSS_INS5_IJNSA_ILi8EEESG_EEENS5_IJSG_SD_EEEEEEEvNS4_8identityES10_S1A_vS1B_EENS_8epilogue10collective18CollectiveEpilogueINS1D_23Sm100TmaWarpSpecializedILi2ELi2ELi32ELb0ELb0EEEJSI_NS5_IJNSS_ISG_SD_EES1I_EEEaSJ_aSJ_NS1D_6fusion15FusionCallbacksIS1H_NS1K_17LinearCombinationIaiaiLNS_15FloatRoundStyleE2EEESI_S1J_JEEENS4_5SM1004TMEM4LOAD26SM100_TMEM_LOAD_16dp32b32xENS4_13SM90_TMA_LOADES1A_NS4_39AutoVectorizingCopyWithAssumedAlignmentILi128EEENS4_14SM90_TMA_STOREES1A_S1W_S1W_EEEvvEEEEvNT_6ParamsE)
        /*0b8c*/ 	.short	0x0380
        /*0b8e*/ 	.short	0x0800


	//----- nvinfo : EIATTR_SW_WAR
	.align		4
.L_55:
        /*0b90*/ 	.byte	0x04, 0x36
        /*0b92*/ 	.short	(.L_57 - .L_56)
.L_56:
        /*0b94*/ 	.word	0x00000008
.L_57:


//--------------------- .nv.callgraph             --------------------------
	.section	.nv.callgraph,"",@"SHT_CUDA_CALLGRAPH"
	.align	4
	.sectionentsize	8
	.align		4
        /*0000*/ 	.word	0x00000000
	.align		4
        /*0004*/ 	.word	0xffffffff
	.align		4
        /*0008*/ 	.word	index@(_ZN7cutlass13device_kernelINS_4gemm6kernel13GemmUniversalIN4cute5tupleIJiiiiEEENS1_10collective13CollectiveMmaINS1_35MainloopSm100TmaUmmaWarpSpecializedILi17ELi2ELi4ENS5_IJNS4_1CILi2EEENSA_ILi4EEENSA_ILi1EEEEEEEENS5_IJNSA_ILi64EEENSA_ILi128EEESG_EEEaNS5_IJlSD_lEEEaSJ_NS4_8TiledMMAINS4_8MMA_AtomIJNS4_15SM100_MMA_S8_SSIaaiLi64ELi128ELNS4_4UMMA5MajorE0ELSO_0ELNSN_8SaturateE0EEEEEENS4_6LayoutINS5_IJSD_SD_SD_EEENS5_IJNSA_ILi0EEESU_SU_EEEEENS5_IJNS4_10UnderscoreESX_SX_EEEEENS4_23SM90_TMA_LOAD_MULTICASTENS4_14ComposedLayoutINS4_7SwizzleILi2ELi4ELi3EEENS4_18smem_ptr_flag_bitsILi8EEENSS_INS5_IJNSA_ILi8EEESG_EEENS5_IJSG_SD_EEEEEEEvNS4_8identityES10_S1A_vS1B_EENS_8epilogue10collective18CollectiveEpilogueINS1D_23Sm100TmaWarpSpecializedILi2ELi2ELi32ELb0ELb0EEEJSI_NS5_IJNSS_ISG_SD_EES1I_EEEaSJ_aSJ_NS1D_6fusion15FusionCallbacksIS1H_NS1K_17LinearCombinationIaiaiLNS_15FloatRoundStyleE2EEESI_S1J_JEEENS4_5SM1004TMEM4LOAD26SM100_TMEM_LOAD_16dp32b32xENS4_13SM90_TMA_LOADES1A_NS4_39AutoVectorizingCopyWithAssumedAlignmentILi128EEENS4_14SM90_TMA_STOREES1A_S1W_S1W_EEEvvEEEEvNT_6ParamsE)
	.align		4
        /*000c*/ 	.word	index@(__assertfail)
	.align		4
        /*0010*/ 	.word	0x00000000
	.align		4
        /*0014*/ 	.word	0xfffffffe
	.align		4
        /*0018*/ 	.word	0x00000000
	.align		4
        /*001c*/ 	.word	0xfffffffd
	.align		4
        /*0020*/ 	.word	0x00000000
	.align		4
        /*0024*/ 	.word	0xfffffffc


//--------------------- .nv.constant4             --------------------------
	.section	.nv.constant4,"a",@progbits
	.align	8
	.align		8
.nv.constant4:
        /*0000*/ 	.dword	__assertfail
	.align		8
        /*0008*/ 	.dword	__unnamed_1
	.align		8
        /*0010*/ 	.dword	__unnamed_2
	.align		8
        /*0018*/ 	.dword	_ZN40_INTERNAL_d49aba69_4_k_cu_ae6ec03d_304684cuda3std3__45__cpo5beginE
	.align		8
        /*0020*/ 	.dword	_ZN40_INTERNAL_d49aba69_4_k_cu_ae6ec03d_304684cuda3std3__45__cpo3endE
	.align		8
        /*0028*/ 	.dword	_ZN40_INTERNAL_d49aba69_4_k_cu_ae6ec03d_304684cuda3std3__45__cpo6cbeginE
	.align		8
        /*0030*/ 	.dword	_ZN40_INTERNAL_d49aba69_4_k_cu_ae6ec03d_304684cuda3std3__45__cpo4cendE
	.align		8
        /*0038*/ 	.dword	_ZN40_INTERNAL_d49aba69_4_k_cu_ae6ec03d_304684cuda3std3__442_GLOBAL__N__d49aba69_4_k_cu_ae6ec03d_304686ignoreE
	.align		8
        /*0040*/ 	.dword	_ZN40_INTERNAL_d49aba69_4_k_cu_ae6ec03d_304684cuda3std3__419piecewise_constructE
	.align		8
        /*0048*/ 	.dword	_ZN40_INTERNAL_d49aba69_4_k_cu_ae6ec03d_304684cuda3std3__48in_placeE
	.align		8
        /*0050*/ 	.dword	_ZN40_INTERNAL_d49aba69_4_k_cu_ae6ec03d_304684cuda3std6ranges3__45__cpo4swapE
	.align		8
        /*0058*/ 	.dword	_ZN40_INTERNAL_d49aba69_4_k_cu_ae6ec03d_304684cuda3std6ranges3__45__cpo9iter_moveE
	.align		8
        /*0060*/ 	.dword	_ZN40_INTERNAL_d49aba69_4_k_cu_ae6ec03d_304684cute7productE
	.align		8
        /*0068*/ 	.dword	_ZN40_INTERNAL_d49aba69_4_k_cu_ae6ec03d_304684cute1_E
	.align		8
        /*0070*/ 	.dword	$str$25
	.align		8
        /*0078*/ 	.dword	$str$26
	.align		8
        /*0080*/ 	.dword	$str$27
	.align		8
        /*0088*/ 	.dword	$str$28


//--------------------- .text._ZN7cutlass13device_kernelINS_4gemm6kernel13GemmUniversalIN4cute5tupleIJiiiiEEENS1_10collective13CollectiveMmaINS1_35MainloopSm100TmaUmmaWarpSpecializedILi17ELi2ELi4ENS5_IJNS4_1CILi2EEENSA_ILi4EEENSA_ILi1EEEEEEEENS5_IJNSA_ILi64EEENSA_ILi128EEESG_EEEaNS5_IJlSD_lEEEaSJ_NS4_8TiledMMAINS4_8MMA_AtomIJNS4_15SM100_MMA_S8_SSIaaiLi64ELi128ELNS4_4UMMA5MajorE0ELSO_0ELNSN_8SaturateE0EEEEEENS4_6LayoutINS5_IJSD_SD_SD_EEENS5_IJNSA_ILi0EEESU_SU_EEEEENS5_IJNS4_10UnderscoreESX_SX_EEEEENS4_23SM90_TMA_LOAD_MULTICASTENS4_14ComposedLayoutINS4_7SwizzleILi2ELi4ELi3EEENS4_18smem_ptr_flag_bitsILi8EEENSS_INS5_IJNSA_ILi8EEESG_EEENS5_IJSG_SD_EEEEEEEvNS4_8identityES10_S1A_vS1B_EENS_8epilogue10collective18CollectiveEpilogueINS1D_23Sm100TmaWarpSpecializedILi2ELi2ELi32ELb0ELb0EEEJSI_NS5_IJNSS_ISG_SD_EES1I_EEEaSJ_aSJ_NS1D_6fusion15FusionCallbacksIS1H_NS1K_17LinearCombinationIaiaiLNS_15FloatRoundStyleE2EEESI_S1J_JEEENS4_5SM1004TMEM4LOAD26SM100_TMEM_LOAD_16dp32b32xENS4_13SM90_TMA_LOADES1A_NS4_39AutoVectorizingCopyWithAssumedAlignmentILi128EEENS4_14SM90_TMA_STOREES1A_S1W_S1W_EEEvvEEEEvNT_6ParamsE --------------------------
	.section	.text._ZN7cutlass13device_kernelINS_4gemm6kernel13GemmUniversalIN4cute5tupleIJiiiiEEENS1_10collective13CollectiveMmaINS1_35MainloopSm100TmaUmmaWarpSpecializedILi17ELi2ELi4ENS5_IJNS4_1CILi2EEENSA_ILi4EEENSA_ILi1EEEEEEEENS5_IJNSA_ILi64EEENSA_ILi128EEESG_EEEaNS5_IJlSD_lEEEaSJ_NS4_8TiledMMAINS4_8MMA_AtomIJNS4_15SM100_MMA_S8_SSIaaiLi64ELi128ELNS4_4UMMA5MajorE0ELSO_0ELNSN_8SaturateE0EEEEEENS4_6LayoutINS5_IJSD_SD_SD_EEENS5_IJNSA_ILi0EEESU_SU_EEEEENS5_IJNS4_10UnderscoreESX_SX_EEEEENS4_23SM90_TMA_LOAD_MULTICASTENS4_14ComposedLayoutINS4_7SwizzleILi2ELi4ELi3EEENS4_18smem_ptr_flag_bitsILi8EEENSS_INS5_IJNSA_ILi8EEESG_EEENS5_IJSG_SD_EEEEEEEvNS4_8identityES10_S1A_vS1B_EENS_8epilogue10collective18CollectiveEpilogueINS1D_23Sm100TmaWarpSpecializedILi2ELi2ELi32ELb0ELb0EEEJSI_NS5_IJNSS_ISG_SD_EES1I_EEEaSJ_aSJ_NS1D_6fusion15FusionCallbacksIS1H_NS1K_17LinearCombinationIaiaiLNS_15FloatRoundStyleE2EEESI_S1J_JEEENS4_5SM1004TMEM4LOAD26SM100_TMEM_LOAD_16dp32b32xENS4_13SM90_TMA_LOADES1A_NS4_39AutoVectorizingCopyWithAssumedAlignmentILi128EEENS4_14SM90_TMA_STOREES1A_S1W_S1W_EEEvvEEEEvNT_6ParamsE,"ax",@progbits
	.align	128
.text._ZN7cutlass13device_kernelINS_4gemm6kernel13GemmUniversalIN4cute5tupleIJiiiiEEENS1_10collective13CollectiveMmaINS1_35MainloopSm100TmaUmmaWarpSpecializedILi17ELi2ELi4ENS5_IJNS4_1CILi2EEENSA_ILi4EEENSA_ILi1EEEEEEEENS5_IJNSA_ILi64EEENSA_ILi128EEESG_EEEaNS5_IJlSD_lEEEaSJ_NS4_8TiledMMAINS4_8MMA_AtomIJNS4_15SM100_MMA_S8_SSIaaiLi64ELi128ELNS4_4UMMA5MajorE0ELSO_0ELNSN_8SaturateE0EEEEEENS4_6LayoutINS5_IJSD_SD_SD_EEENS5_IJNSA_ILi0EEESU_SU_EEEEENS5_IJNS4_10UnderscoreESX_SX_EEEEENS4_23SM90_TMA_LOAD_MULTICASTENS4_14ComposedLayoutINS4_7SwizzleILi2ELi4ELi3EEENS4_18smem_ptr_flag_bitsILi8EEENSS_INS5_IJNSA_ILi8EEESG_EEENS5_IJSG_SD_EEEEEEEvNS4_8identityES10_S1A_vS1B_EENS_8epilogue10collective18CollectiveEpilogueINS1D_23Sm100TmaWarpSpecializedILi2ELi2ELi32ELb0ELb0EEEJSI_NS5_IJNSS_ISG_SD_EES1I_EEEaSJ_aSJ_NS1D_6fusion15FusionCallbacksIS1H_NS1K_17LinearCombinationIaiaiLNS_15FloatRoundStyleE2EEESI_S1J_JEEENS4_5SM1004TMEM4LOAD26SM100_TMEM_LOAD_16dp32b32xENS4_13SM90_TMA_LOADES1A_NS4_39AutoVectorizingCopyWithAssumedAlignmentILi128EEENS4_14SM90_TMA_STOREES1A_S1W_S1W_EEEvvEEEEvNT_6ParamsE:
        .type           _ZN7cutlass13device_kernelINS_4gemm6kernel13GemmUniversalIN4cute5tupleIJiiiiEEENS1_10collective13CollectiveMmaINS1_35MainloopSm100TmaUmmaWarpSpecializedILi17ELi2ELi4ENS5_IJNS4_1CILi2EEENSA_ILi4EEENSA_ILi1EEEEEEEENS5_IJNSA_ILi64EEENSA_ILi128EEESG_EEEaNS5_IJlSD_lEEEaSJ_NS4_8TiledMMAINS4_8MMA_AtomIJNS4_15SM100_MMA_S8_SSIaaiLi64ELi128ELNS4_4UMMA5MajorE0ELSO_0ELNSN_8SaturateE0EEEEEENS4_6LayoutINS5_IJSD_SD_SD_EEENS5_IJNSA_ILi0EEESU_SU_EEEEENS5_IJNS4_10UnderscoreESX_SX_EEEEENS4_23SM90_TMA_LOAD_MULTICASTENS4_14ComposedLayoutINS4_7SwizzleILi2ELi4ELi3EEENS4_18smem_ptr_flag_bitsILi8EEENSS_INS5_IJNSA_ILi8EEESG_EEENS5_IJSG_SD_EEEEEEEvNS4_8identityES10_S1A_vS1B_EENS_8epilogue10collective18CollectiveEpilogueINS1D_23Sm100TmaWarpSpecializedILi2ELi2ELi32ELb0ELb0EEEJSI_NS5_IJNSS_ISG_SD_EES1I_EEEaSJ_aSJ_NS1D_6fusion15FusionCallbacksIS1H_NS1K_17LinearCombinationIaiaiLNS_15FloatRoundStyleE2EEESI_S1J_JEEENS4_5SM1004TMEM4LOAD26SM100_TMEM_LOAD_16dp32b32xENS4_13SM90_TMA_LOADES1A_NS4_39AutoVectorizingCopyWithAssumedAlignmentILi128EEENS4_14SM90_TMA_STOREES1A_S1W_S1W_EEEvvEEEEvNT_6ParamsE,@function
        .size           _ZN7cutlass13device_kernelINS_4gemm6kernel13GemmUniversalIN4cute5tupleIJiiiiEEENS1_10collective13CollectiveMmaINS1_35MainloopSm100TmaUmmaWarpSpecializedILi17ELi2ELi4ENS5_IJNS4_1CILi2EEENSA_ILi4EEENSA_ILi1EEEEEEEENS5_IJNSA_ILi64EEENSA_ILi128EEESG_EEEaNS5_IJlSD_lEEEaSJ_NS4_8TiledMMAINS4_8MMA_AtomIJNS4_15SM100_MMA_S8_SSIaaiLi64ELi128ELNS4_4UMMA5MajorE0ELSO_0ELNSN_8SaturateE0EEEEEENS4_6LayoutINS5_IJSD_SD_SD_EEENS5_IJNSA_ILi0EEESU_SU_EEEEENS5_IJNS4_10UnderscoreESX_SX_EEEEENS4_23SM90_TMA_LOAD_MULTICASTENS4_14ComposedLayoutINS4_7SwizzleILi2ELi4ELi3EEENS4_18smem_ptr_flag_bitsILi8EEENSS_INS5_IJNSA_ILi8EEESG_EEENS5_IJSG_SD_EEEEEEEvNS4_8identityES10_S1A_vS1B_EENS_8epilogue10collective18CollectiveEpilogueINS1D_23Sm100TmaWarpSpecializedILi2ELi2ELi32ELb0ELb0EEEJSI_NS5_IJNSS_ISG_SD_EES1I_EEEaSJ_aSJ_NS1D_6fusion15FusionCallbacksIS1H_NS1K_17LinearCombinationIaiaiLNS_15FloatRoundStyleE2EEESI_S1J_JEEENS4_5SM1004TMEM4LOAD26SM100_TMEM_LOAD_16dp32b32xENS4_13SM90_TMA_LOADES1A_NS4_39AutoVectorizingCopyWithAssumedAlignmentILi128EEENS4_14SM90_TMA_STOREES1A_S1W_S1W_EEEvvEEEEvNT_6ParamsE,(.L_x_189 - _ZN7cutlass13device_kernelINS_4gemm6kernel13GemmUniversalIN4cute5tupleIJiiiiEEENS1_10collective13CollectiveMmaINS1_35MainloopSm100TmaUmmaWarpSpecializedILi17ELi2ELi4ENS5_IJNS4_1CILi2EEENSA_ILi4EEENSA_ILi1EEEEEEEENS5_IJNSA_ILi64EEENSA_ILi128EEESG_EEEaNS5_IJlSD_lEEEaSJ_NS4_8TiledMMAINS4_8MMA_AtomIJNS4_15SM100_MMA_S8_SSIaaiLi64ELi128ELNS4_4UMMA5MajorE0ELSO_0ELNSN_8SaturateE0EEEEEENS4_6LayoutINS5_IJSD_SD_SD_EEENS5_IJNSA_ILi0EEESU_SU_EEEEENS5_IJNS4_10UnderscoreESX_SX_EEEEENS4_23SM90_TMA_LOAD_MULTICASTENS4_14ComposedLayoutINS4_7SwizzleILi2ELi4ELi3EEENS4_18smem_ptr_flag_bitsILi8EEENSS_INS5_IJNSA_ILi8EEESG_EEENS5_IJSG_SD_EEEEEEEvNS4_8identityES10_S1A_vS1B_EENS_8epilogue10collective18CollectiveEpilogueINS1D_23Sm100TmaWarpSpecializedILi2ELi2ELi32ELb0ELb0EEEJSI_NS5_IJNSS_ISG_SD_EES1I_EEEaSJ_aSJ_NS1D_6fusion15FusionCallbacksIS1H_NS1K_17LinearCombinationIaiaiLNS_15FloatRoundStyleE2EEESI_S1J_JEEENS4_5SM1004TMEM4LOAD26SM100_TMEM_LOAD_16dp32b32xENS4_13SM90_TMA_LOADES1A_NS4_39AutoVectorizingCopyWithAssumedAlignmentILi128EEENS4_14SM90_TMA_STOREES1A_S1W_S1W_EEEvvEEEEvNT_6ParamsE)
        .other          _ZN7cutlass13device_kernelINS_4gemm6kernel13GemmUniversalIN4cute5tupleIJiiiiEEENS1_10collective13CollectiveMmaINS1_35MainloopSm100TmaUmmaWarpSpecializedILi17ELi2ELi4ENS5_IJNS4_1CILi2EEENSA_ILi4EEENSA_ILi1EEEEEEEENS5_IJNSA_ILi64EEENSA_ILi128EEESG_EEEaNS5_IJlSD_lEEEaSJ_NS4_8TiledMMAINS4_8MMA_AtomIJNS4_15SM100_MMA_S8_SSIaaiLi64ELi128ELNS4_4UMMA5MajorE0ELSO_0ELNSN_8SaturateE0EEEEEENS4_6LayoutINS5_IJSD_SD_SD_EEENS5_IJNSA_ILi0EEESU_SU_EEEEENS5_IJNS4_10UnderscoreESX_SX_EEEEENS4_23SM90_TMA_LOAD_MULTICASTENS4_14ComposedLayoutINS4_7SwizzleILi2ELi4ELi3EEENS4_18smem_ptr_flag_bitsILi8EEENSS_INS5_IJNSA_ILi8EEESG_EEENS5_IJSG_SD_EEEEEEEvNS4_8identityES10_S1A_vS1B_EENS_8epilogue10collective18CollectiveEpilogueINS1D_23Sm100TmaWarpSpecializedILi2ELi2ELi32ELb0ELb0EEEJSI_NS5_IJNSS_ISG_SD_EES1I_EEEaSJ_aSJ_NS1D_6fusion15FusionCallbacksIS1H_NS1K_17LinearCombinationIaiaiLNS_15FloatRoundStyleE2EEESI_S1J_JEEENS4_5SM1004TMEM4LOAD26SM100_TMEM_LOAD_16dp32b32xENS4_13SM90_TMA_LOADES1A_NS4_39AutoVectorizingCopyWithAssumedAlignmentILi128EEENS4_14SM90_TMA_STOREES1A_S1W_S1W_EEEvvEEEEvNT_6ParamsE,@"STO_CUDA_ENTRY STV_DEFAULT"
_ZN7cutlass13device_kernelINS_4gemm6kernel13GemmUniversalIN4cute5tupleIJiiiiEEENS1_10collective13CollectiveMmaINS1_35MainloopSm100TmaUmmaWarpSpecializedILi17ELi2ELi4ENS5_IJNS4_1CILi2EEENSA_ILi4EEENSA_ILi1EEEEEEEENS5_IJNSA_ILi64EEENSA_ILi128EEESG_EEEaNS5_IJlSD_lEEEaSJ_NS4_8TiledMMAINS4_8MMA_AtomIJNS4_15SM100_MMA_S8_SSIaaiLi64ELi128ELNS4_4UMMA5MajorE0ELSO_0ELNSN_8SaturateE0EEEEEENS4_6LayoutINS5_IJSD_SD_SD_EEENS5_IJNSA_ILi0EEESU_SU_EEEEENS5_IJNS4_10UnderscoreESX_SX_EEEEENS4_23SM90_TMA_LOAD_MULTICASTENS4_14ComposedLayoutINS4_7SwizzleILi2ELi4ELi3EEENS4_18smem_ptr_flag_bitsILi8EEENSS_INS5_IJNSA_ILi8EEESG_EEENS5_IJSG_SD_EEEEEEEvNS4_8identityES10_S1A_vS1B_EENS_8epilogue10collective18CollectiveEpilogueINS1D_23Sm100TmaWarpSpecializedILi2ELi2ELi32ELb0ELb0EEEJSI_NS5_IJNSS_ISG_SD_EES1I_EEEaSJ_aSJ_NS1D_6fusion15FusionCallbacksIS1H_NS1K_17LinearCombinationIaiaiLNS_15FloatRoundStyleE2EEESI_S1J_JEEENS4_5SM1004TMEM4LOAD26SM100_TMEM_LOAD_16dp32b32xENS4_13SM90_TMA_LOADES1A_NS4_39AutoVectorizingCopyWithAssumedAlignmentILi128EEENS4_14SM90_TMA_STOREES1A_S1W_S1W_EEEvvEEEEvNT_6ParamsE:
[----:B------:R-:W1:Y:S01]  /*0000*/  LDC R1, c[0x0][0x37c] ;  /* 0x0000df00ff017b82 */ /* 0x000e620000000800 */
[----:B------:R-:W2:Y:S01]  /*0010*/  S2R R86, SR_TID.X ;  /* 0x0000000000567919 */ /* 0x000ea20000002100 */
[----:B------:R-:W3:Y:S01]  /*0020*/  LDCU.64 UR8, c[0x0][0x890] ;  /* 0x00011200ff0877ac */ /* 0x000ee20008000a00 */
[----:B------:R-:W-:Y:S02]  /*0030*/  PRMT R78, RZ, 0x7610, R78 ;  /* 0x00007610ff4e7816 */ /* 0x000fe4000000004e */
[----:B------:R-:W-:Y:S02]  /*0040*/  ELECT P3, URZ, PT ;  /* 0x0000000000ff782f */ /* 0x000fe40003860000 */
[----:B---3--:R-:W-:-:S04]  /*0050*/  ISETP.NE.U32.AND P0, PT, RZ, UR8, PT ;  /* 0x00000008ff007c0c */ /* 0x008fc8000bf05070 */
[----:B------:R-:W-:Y:S02]  /*0060*/  ISETP.NE.AND.EX P1, PT, RZ, UR9, PT, P0 ;  /* 0x00000009ff007c0c */ /* 0x000fe4000bf25300 */
[----:B--2---:R-:W-:-:S05]  /*0070*/  SHF.R.U32.HI R79, RZ, 0x5, R86 ;  /* 0x00000005ff4f7819 */ /* 0x004fca0000011656 */
[----:B------:R-:W2:Y:S02]  /*0080*/  SHFL.IDX PT, R0, R79, RZ, 0x1f ;  /* 0x00001fff4f007589 */ /* 0x000ea400000e0000 */
[----:B--2---:R-:W-:-:S04]  /*0090*/  R2UR UR17, R0 ;  /* 0x00000000001172ca */ /* 0x004fc800000e0000 */
[----:B-1----:R-:W-:Y:S05]  /*00a0*/  @P1 BRA `(.L_x_0) ;  /* 0x0000000000301947 */ /* 0x002fea0003800000 */
[----:B------:R-:W1:Y:S02]  /*00b0*/  LDCU.64 UR4, c[0x0][0x888] ;  /* 0x00011100ff0477ac */ /* 0x000e640008000a00 */
[----:B-1----:R-:W-:-:S04]  /*00c0*/  UISETP.NE.U32.AND UP0, UPT, UR4, URZ, UPT ;  /* 0x000000ff0400728c */ /* 0x002fc8000bf05070 */
[----:B------:R-:W-:-:S09]  /*00d0*/  UISETP.NE.AND.EX UP0, UPT, UR5, URZ, UPT, UP0 ;  /* 0x000000ff0500728c */ /* 0x000fd2000bf05300 */
[----:B------:R-:W-:Y:S05]  /*00e0*/  BRA.U !UP0, `(.L_x_1) ;  /* 0x0000000108147547 */ /* 0x000fea000b800000 */
[----:B------:R-:W1:Y:S01]  /*00f0*/  LDC.64 R40, c[0x0][0x888] ;  /* 0x00022200ff287b82 */ /* 0x000e620000000a00 */
[----:B------:R-:W1:Y:S02]  /*0100*/  LDCU.64 UR4, c[0x0][0x358] ;  /* 0x00006b00ff0477ac */ /* 0x000e640008000a00 */
[----:B-1----:R1:W5:Y:S01]  /*0110*/  LDG.E R40, desc[UR4][R40.64] ;  /* 0x0000000428287981 */ /* 0x002362000c1e1900 */
[----:B------:R-:W-:Y:S01]  /*0120*/  HFMA2 R78, -RZ, RZ, 0, 5.9604644775390625e-08 ;  /* 0x00000001ff4e7431 */ /* 0x000fe200000001ff */
[----:B------:R-:W-:Y:S05]  /*0130*/  BRA `(.L_x_0) ;  /* 0x00000000000c7947 */ /* 0x000fea0003800000 */
.L_x_1:
[----:B------:R-:W1:Y:S01]  /*0140*/  LDCU UR4, c[0x0][0x880] ;  /* 0x00011000ff0477ac */ /* 0x000e620008000800 */
[----:B------:R-:W-:Y:S01]  /*0150*/  HFMA2 R78, -RZ, RZ, 0, 5.9604644775390625e-08 ;  /* 0x00000001ff4e7431 */ /* 0x000fe200000001ff */
[----:B-1----:R-:W-:-:S07]  /*0160*/  MOV R40, UR4 ;  /* 0x0000000400287c02 */ /* 0x002fce0008000f00 */
.L_x_0:
[----:B------:R-:W2:Y:S02]  /*0170*/  LDCU.64 UR4, c[0x0][0x8b0] ;  /* 0x00011600ff0477ac */ /* 0x000ea40008000a00 */
[----:B--2---:R-:W-:-:S04]  /*0180*/  UISETP.NE.U32.AND UP0, UPT, UR4, URZ, UPT ;  /* 0x000000ff0400728c */ /* 0x004fc8000bf05070 */
[----:B------:R-:W-:-:S09]  /*0190*/  UISETP.NE.AND.EX UP0, UPT, UR5, URZ, UPT, UP0 ;  /* 0x000000ff0500728c */ /* 0x000fd2000bf05300 */
[----:B------:R-:W-:Y:S05]  /*01a0*/  BRA.U UP0, `(.L_x_2) ;  /* 0x0000000100287547 */ /* 0x000fea000b800000 */
[----:B------:R-:W2:Y:S02]  /*01b0*/  LDCU.64 UR4, c[0x0][0x8a8] ;  /* 0x00011500ff0477ac */ /* 0x000ea40008000a00 */
[----:B--2---:R-:W-:-:S04]  /*01c0*/  UISETP.NE.U32.AND UP0, UPT, UR4, URZ, UPT ;  /* 0x000000ff0400728c */ /* 0x004fc8000bf05070 */
[----:B------:R-:W-:-:S09]  /*01d0*/  UISETP.NE.AND.EX UP0, UPT, UR5, URZ, UPT, UP0 ;  /* 0x000000ff0500728c */ /* 0x000fd2000bf05300 */
[----:B------:R-:W-:Y:S05]  /*01e0*/  BRA.U !UP0, `(.L_x_3) ;  /* 0x0000000108107547 */ /* 0x000fea000b800000 */
[----:B------:R-:W2:Y:S01]  /*01f0*/  LDC.64 R38, c[0x0][0x8a8] ;  /* 0x00022a00ff267b82 */ /* 0x000ea20000000a00 */
[----:B------:R-:W2:Y:S02]  /*0200*/  LDCU.64 UR4, c[0x0][0x358] ;  /* 0x00006b00ff0477ac */ /* 0x000ea40008000a00 */
[----:B--2---:R2:W5:Y:S01]  /*0210*/  LDG.E R38, desc[UR4][R38.64] ;  /* 0x0000000426267981 */ /* 0x004562000c1e1900 */
[----:B------:R-:W-:Y:S05]  /*0220*/  BRA `(.L_x_2) ;  /* 0x0000000000087947 */ /* 0x000fea0003800000 */
.L_x_3:
[----:B------:R-:W2:Y:S02]  /*0230*/  LDCU UR4, c[0x0][0x8a0] ;  /* 0x00011400ff0477ac */ /* 0x000ea40008000800 */
[----:B--2---:R-:W-:Y:S02]  /*0240*/  MOV R38, UR4 ;  /* 0x0000000400267c02 */ /* 0x004fe40008000f00 */
.L_x_2:
[----:B------:R-:W-:Y:S01]  /*0250*/  IMAD.U32 R0, RZ, RZ, UR17 ;  /* 0x00000011ff007e24 */ /* 0x000fe2000f8e00ff */
[----:B------:R-:W-:Y:S04]  /*0260*/  BSSY.RECONVERGENT B0, `(.L_x_4) ;  /* 0x000000c000007945 */ /* 0x000fe80003800200 */
[C---:B------:R-:W-:Y:S02]  /*0270*/  ISETP.NE.OR P2, PT, R0.reuse, 0x1, !P3 ;  /* 0x000000010000780c */ /* 0x040fe40005f45670 */
[----:B------:R-:W-:-:S11]  /*0280*/  ISETP.NE.OR P1, PT, R0, 0x3, !P3 ;  /* 0x000000030000780c */ /* 0x000fd60005f25670 */
[----:B------:R-:W-:Y:S05]  /*0290*/  @P2 BRA `(.L_x_5) ;  /* 0x0000000000202947 */ /* 0x000fea0003800000 */
[----:B------:R-:W3:Y:S02]  /*02a0*/  LDCU.64 UR4, c[0x0][0x348] ;  /* 0x00006900ff0477ac */ /* 0x000ee40008000a00 */
[----:B---3--:R-:W-:Y:S02]  /*02b0*/  UIADD3 UR6, UP1, UPT, UR4, 0x80, URZ ;  /* 0x0000008004067890 */ /* 0x008fe4000ff3e0ff */
[----:B------:R-:W-:Y:S02]  /*02c0*/  UIADD3 UR4, UP0, UPT, UR4, 0x180, URZ ;  /* 0x0000018004047890 */ /* 0x000fe4000ff1e0ff */
[----:B------:R-:W-:Y:S02]  /*02d0*/  UIADD3.X UR7, UPT, UPT, URZ, UR5, URZ, UP1, !UPT ;  /* 0x00000005ff077290 */ /* 0x000fe40008ffe4ff */
[----:B------:R-:W-:-:S07]  /*02e0*/  UIADD3.X UR5, UPT, UPT, URZ, UR5, URZ, UP0, !UPT ;  /* 0x00000005ff057290 */ /* 0x000fce00087fe4ff */
[----:B------:R3:W-:Y:S02]  /*02f0*/  UTMACCTL.PF [UR6] ;  /* 0x00000000060079b9 */ /* 0x0007e40008040000 */
[----:B------:R3:W-:Y:S02]  /*0300*/  UTMACCTL.PF [UR4] ;  /* 0x00000000040079b9 */ /* 0x0007e40008040000 */
[----:B---3--:R-:W-:Y:S01]  /*0310*/  NOP ;  /* 0x0000000000007918 */ /* 0x008fe20000000000 */
.L_x_5:
[----:B------:R-:W-:Y:S05]  /*0320*/  BSYNC.RECONVERGENT B0 ;  /* 0x0000000000007941 */ /* 0x000fea0003800200 */
.L_x_4:
[----:B------:R-:W-:Y:S04]  /*0330*/  BSSY.RECONVERGENT B0, `(.L_x_6) ;  /* 0x000000a000007945 */ /* 0x000fe80003800200 */
        /* <DEDUP_REMOVED lines=9> */
.L_x_7:
[----:B------:R-:W-:Y:S05]  /*03d0*/  BSYNC.RECONVERGENT B0 ;  /* 0x0000000000007941 */ /* 0x000fea0003800200 */
.L_x_6:
[----:B------:R-:W3:Y:S01]  /*03e0*/  LDCU.64 UR4, c[0x0][0x888] ;  /* 0x00011100ff0477ac */ /* 0x000ee20008000a00 */
[----:B------:R-:W-:Y:S01]  /*03f0*/  ISETP.NE.AND.EX P0, PT, RZ, UR9, PT, P0 ;  /* 0x00000009ff007c0c */ /* 0x000fe2000bf05300 */
[----:B------:R-:W-:Y:S01]  /*0400*/  UPLOP3.LUT UP5, UPT, UPT, UPT, UPT, 0x80, 0x8 ;  /* 0x000000000008789c */ /* 0x000fe20003faf070 */
[----:B---3--:R-:W-:-:S04]  /*0410*/  ISETP.NE.U32.AND P1, PT, RZ, UR4, PT ;  /* 0x00000004ff007c0c */ /* 0x008fc8000bf25070 */
[----:B------:R-:W-:-:S13]  /*0420*/  ISETP.NE.AND.EX P1, PT, RZ, UR5, PT, P1 ;  /* 0x00000005ff007c0c */ /* 0x000fda000bf25310 */
[----:B------:R-:W-:Y:S05]  /*0430*/  @P1 BRA P0, `(.L_x_8) ;  /* 0x0000000000281947 */ /* 0x000fea0000000000 */
[----:B-----5:R-:W-:Y:S01]  /*0440*/  R2UR UR6, R40 ;  /* 0x00000000280672ca */ /* 0x020fe200000e0000 */
[----:B------:R-:W-:Y:S02]  /*0450*/  UISETP.NE.U32.AND UP0, UPT, UR8, URZ, UPT ;  /* 0x000000ff0800728c */ /* 0x000fe4000bf05070 */
[----:B------:R-:W-:Y:S02]  /*0460*/  UISETP.NE.U32.AND UP1, UPT, UR4, URZ, UPT ;  /* 0x000000ff0400728c */ /* 0x000fe4000bf25070 */
[----:B------:R-:W-:Y:S02]  /*0470*/  UISETP.NE.AND.EX UP2, UPT, UR9, URZ, UPT, UP0 ;  /* 0x000000ff0900728c */ /* 0x000fe4000bf45300 */
[----:B------:R-:W-:-:S04]  /*0480*/  UISETP.NE.AND.EX UP0, UPT, UR5, URZ, UPT, UP1 ;  /* 0x000000ff0500728c */ /* 0x000fc8000bf05310 */
[----:B------:R-:W-:Y:S02]  /*0490*/  USEL UR4, URZ, 0xffffffff, UP0 ;  /* 0xffffffffff047887 */ /* 0x000fe40008000000 */
[----:B------:R-:W-:-:S04]  /*04a0*/  UISETP.NE.AND UP1, UPT, UR6, URZ, UPT ;  /* 0x000000ff0600728c */ /* 0x000fc8000bf25270 */
[----:B------:R-:W-:-:S04]  /*04b0*/  @!UP2 USEL UR4, URZ, 0xffffffff, UP1 ;  /* 0xffffffffff04a887 */ /* 0x000fc80008800000 */
[----:B------:R-:W-:-:S04]  /*04c0*/  ULOP3.LUT UR4, UR4, 0x1, URZ, 0xc0, !UPT ;  /* 0x0000000104047892 */ /* 0x000fc8000f8ec0ff */
[----:B------:R-:W-:-:S11]  /*04d0*/  UISETP.NE.U32.AND UP5, UPT, UR4, 0x1, UPT ;  /* 0x000000010400788c */ /* 0x000fd6000bfa5070 */
.L_x_8:
[----:B------:R-:W3:Y:S01]  /*04e0*/  SHFL.IDX PT, R2, R79, RZ, 0x1f ;  /* 0x00001fff4f027589 */ /* 0x000ee200000e0000 */
[----:B------:R-:W-:-:S04]  /*04f0*/  UISETP.NE.AND UP0, UPT, UR17, 0x2, UPT ;  /* 0x000000021100788c */ /* 0x000fc8000bf05270 */
[----:B------:R-:W-:Y:S01]  /*0500*/  USEL UR37, URZ, 0x1, UP0 ;  /* 0x00000001ff257887 */ /* 0x000fe20008000000 */
[----:B---3--:R-:W-:-:S13]  /*0510*/  ISETP.NE.AND P0, PT, R2, RZ, PT ;  /* 0x000000ff0200720c */ /* 0x008fda0003f05270 */
[----:B------:R-:W-:Y:S05]  /*0520*/  @P0 BRA `(.L_x_9) ;  /* 0x0000000000cc0947 */ /* 0x000fea0003800000 */
[----:B------:R-:W-:Y:S01]  /*0530*/  ELECT P0, URZ, PT ;  /* 0x0000000000ff782f */ /* 0x000fe20003800000 */
[----:B------:R-:W-:-:S12]  /*0540*/  BSSY.RECONVERGENT B0, `(.L_x_9) ;  /* 0x0000031000007945 */ /* 0x000fd80003800200 */
[----:B------:R-:W-:Y:S05]  /*0550*/  @!P0 BRA `(.L_x_10) ;  /* 0x0000000000bc8947 */ /* 0x000fea0003800000 */
[----:B------:R-:W3:Y:S01]  /*0560*/  S2UR UR4, SR_CgaCtaId ;  /* 0x00000000000479c3 */ /* 0x000ee20000008800 */
[----:B------:R-:W-:Y:S01]  /*0570*/  UMOV UR5, 0x400 ;  /* 0x0000040000057882 */ /* 0x000fe20000000000 */
[----:B------:R-:W-:Y:S01]  /*0580*/  UMOV UR8, 0x1 ;  /* 0x0000000100087882 */ /* 0x000fe20000000000 */
[----:B------:R-:W-:Y:S01]  /*0590*/  UMOV UR6, 0x5 ;  /* 0x0000000500067882 */ /* 0x000fe20000000000 */
[----:B------:R-:W-:-:S04]  /*05a0*/  UIADD3 UR8, UPT, UPT, -UR8, 0x100000, URZ ;  /* 0x0010000008087890 */ /* 0x000fc8000fffe1ff */
[----:B------:R-:W-:Y:S02]  /*05b0*/  USHF.L.U32 UR9, UR8, 0xb, URZ ;  /* 0x0000000b08097899 */ /* 0x000fe400080006ff */
[----:B------:R-:W-:Y:S02]  /*05c0*/  USHF.L.U32 UR8, UR8, 0x1, URZ ;  /* 0x0000000108087899 */ /* 0x000fe400080006ff */
[----:B------:R-:W-:-:S04]  /*05d0*/  UIADD3 UR6, UPT, UPT, -UR6, 0x100000, URZ ;  /* 0x0010000006067890 */ /* 0x000fc8000fffe1ff */
[----:B------:R-:W-:Y:S02]  /*05e0*/  USHF.L.U32 UR7, UR6, 0xb, URZ ;  /* 0x0000000b06077899 */ /* 0x000fe400080006ff */
[----:B------:R-:W-:Y:S02]  /*05f0*/  USHF.L.U32 UR6, UR6, 0x1, URZ ;  /* 0x0000000106067899 */ /* 0x000fe400080006ff */
[----:B---3--:R-:W-:Y:S01]  /*0600*/  ULEA UR4, UR4, UR5, 0x18 ;  /* 0x0000000504047291 */ /* 0x008fe2000f8ec0ff */
[----:B------:R-:W3:Y:S11]  /*0610*/  FENCE.VIEW.ASYNC.S ;  /* 0x00000000000073c6 */ /* 0x000ef60000000000 */
[----:B---3--:R3:W4:Y:S01]  /*0620*/  SYNCS.EXCH.64 URZ, [UR4], UR8 ;  /* 0x0000000804ff75b2 */ /* 0x0087220008000100 */
[----:B------:R3:W1:Y:S01]  /*0630*/  SYNCS.EXCH.64 URZ, [UR4+0x88], UR6 ;  /* 0x0000880604ff75b2 */ /* 0x0006620008000100 */
        /* <DEDUP_REMOVED lines=31> */
[----:B------:R3:W1:Y:S02]  /*0830*/  SYNCS.EXCH.64 URZ, [UR4+0x108], UR6 ;  /* 0x0001080604ff75b2 */ /* 0x0006640008000100 */
[----:B---34-:R-:W-:Y:S01]  /*0840*/  NOP ;  /* 0x0000000000007918 */ /* 0x018fe20000000000 */
.L_x_10:
[----:B------:R-:W-:Y:S05]  /*0850*/  BSYNC.RECONVERGENT B0 ;  /* 0x0000000000007941 */ /* 0x000fea0003800200 */
.L_x_9:
[----:B------:R-:W3:Y:S01]  /*0860*/  SHFL.IDX PT, R2, R79, RZ, 0x1f ;  /* 0x00001fff4f027589 */ /* 0x000ee200000e0000 */
[----:B------:R-:W-:Y:S01]  /*0870*/  NOP ;  /* 0x0000000000007918 */ /* 0x000fe20000000000 */
[----:B---3--:R-:W-:-:S13]  /*0880*/  ISETP.NE.AND P0, PT, R2, 0x1, PT ;  /* 0x000000010200780c */ /* 0x008fda0003f05270 */
[----:B------:R-:W-:Y:S05]  /*0890*/  @P0 BRA `(.L_x_11) ;  /* 0x0000000000480947 */ /* 0x000fea0003800000 */
        /* <DEDUP_REMOVED lines=9> */
[----:B------:R-:W-:Y:S01]  /*0930*/  USHF.L.U32 UR6, UR6, 0x1, URZ ;  /* 0x0000000106067899 */ /* 0x000fe200080006ff */
[----:B------:R-:W-:Y:S01]  /*0940*/  ELECT P0, URZ, PT ;  /* 0x0000000000ff782f */ /* 0x000fe20003800000 */
[----:B---3--:R-:W-:Y:S01]  /*0950*/  ULEA UR4, UR4, UR5, 0x18 ;  /* 0x0000000504047291 */ /* 0x008fe2000f8ec0ff */
[----:B------:R-:W3:Y:S11]  /*0960*/  FENCE.VIEW.ASYNC.S ;  /* 0x00000000000073c6 */ /* 0x000ef60000000000 */
[----:B---3--:R3:W4:Y:S01]  /*0970*/  SYNCS.EXCH.64 URZ, [UR4+0x110], UR8 ;  /* 0x0001100804ff75b2 */ /* 0x0087220008000100 */
[----:B------:R3:W1:Y:S01]  /*0980*/  SYNCS.EXCH.64 URZ, [UR4+0x120], UR6 ;  /* 0x0001200604ff75b2 */ /* 0x0006620008000100 */
[----:B------:R3:W1:Y:S01]  /*0990*/  SYNCS.EXCH.64 URZ, [UR4+0x118], UR8 ;  /* 0x0001180804ff75b2 */ /* 0x0006620008000100 */
[----:B------:R3:W1:Y:S01]  /*09a0*/  SYNCS.EXCH.64 URZ, [UR4+0x128], UR6 ;  /* 0x0001280604ff75b2 */ /* 0x0006620008000100 */
[----:B------:R-:W-:Y:S01]  /*09b0*/  NOP ;  /* 0x0000000000007918 */ /* 0x000fe20000000000 */
.L_x_11:
[----:B------:R-:W2:Y:S01]  /*09c0*/  SHFL.IDX PT, R2, R79, RZ, 0x1f ;  /* 0x00001fff4f027589 */ /* 0x000ea200000e0000 */
[----:B------:R-:W-:Y:S01]  /*09d0*/  NOP ;  /* 0x0000000000007918 */ /* 0x000fe20000000000 */
[----:B--2---:R-:W-:-:S13]  /*09e0*/  ISETP.NE.AND P0, PT, R2, 0x3, PT ;  /* 0x000000030200780c */ /* 0x004fda0003f05270 */
[----:B------:R-:W-:Y:S05]  /*09f0*/  @P0 BRA `(.L_x_12) ;  /* 0x0000000000300947 */ /* 0x000fea0003800000 */
[----:B---3--:R-:W2:Y:S01]  /*0a00*/  S2UR UR4, SR_CgaCtaId ;  /* 0x00000000000479c3 */ /* 0x008ea20000008800 */
[----:B------:R-:W-:Y:S01]  /*0a10*/  UMOV UR6, 0x400 ;  /* 0x0000040000067882 */ /* 0x000fe20000000000 */
[----:B------:R-:W-:Y:S01]  /*0a20*/  UMOV UR5, 0x20 ;  /* 0x0000002000057882 */ /* 0x000fe20000000000 */
[----:B------:R-:W-:Y:S01]  /*0a30*/  ELECT P0, URZ, PT ;  /* 0x0000000000ff782f */ /* 0x000fe20003800000 */
[----:B--2---:R-:W-:Y:S02]  /*0a40*/  ULEA UR6, UR4, UR6, 0x18 ;  /* 0x0000000604067291 */ /* 0x004fe4000f8ec0ff */
[----:B------:R-:W-:-:S04]  /*0a50*/  UIADD3 UR4, UPT, UPT, -UR5, 0x100000, URZ ;  /* 0x0010000005047890 */ /* 0x000fc8000fffe1ff */
[----:B------:R-:W-:Y:S02]  /*0a60*/  USHF.L.U32 UR5, UR4, 0xb, URZ ;  /* 0x0000000b04057899 */ /* 0x000fe400080006ff */
[----:B------:R-:W-:Y:S01]  /*0a70*/  USHF.L.U32 UR4, UR4, 0x1, URZ ;  /* 0x0000000104047899 */ /* 0x000fe200080006ff */
[----:B------:R-:W2:Y:S11]  /*0a80*/  FENCE.VIEW.ASYNC.S ;  /* 0x00000000000073c6 */ /* 0x000eb60000000000 */
[----:B--2---:R2:W3:Y:S01]  /*0a90*/  SYNCS.EXCH.64 URZ, [UR6+0x130], UR4 ;  /* 0x0001300406ff75b2 */ /* 0x0044e20008000100 */
[----:B------:R2:W1:Y:S01]  /*0aa0*/  SYNCS.EXCH.64 URZ, [UR6+0x138], UR4 ;  /* 0x0001380406ff75b2 */ /* 0x0004620008000100 */
[----:B------:R-:W-:Y:S01]  /*0ab0*/  NOP ;  /* 0x0000000000007918 */ /* 0x000fe20000000000 */
.L_x_12:
[----:B------:R-:W4:Y:S01]  /*0ac0*/  SHFL.IDX PT, R2, R79, RZ, 0x1f ;  /* 0x00001fff4f027589 */ /* 0x000f2200000e0000 */
[----:B------:R-:W-:Y:S01]  /*0ad0*/  NOP ;  /* 0x0000000000007918 */ /* 0x000fe20000000000 */
[----:B----4-:R-:W-:-:S13]  /*0ae0*/  ISETP.NE.AND P0, PT, R2, 0x4, PT ;  /* 0x000000040200780c */ /* 0x010fda0003f05270 */
[----:B------:R-:W-:Y:S05]  /*0af0*/  @P0 BRA `(.L_x_13) ;  /* 0x00000000004c0947 */ /* 0x000fea0003800000 */
[----:B--23--:R-:W2:Y:S01]  /*0b00*/  S2UR UR6, SR_CgaCtaId ;  /* 0x00000000000679c3 */ /* 0x00cea20000008800 */
[----:B------:R-:W-:Y:S01]  /*0b10*/  UMOV UR4, 0x720 ;  /* 0x0000072000047882 */ /* 0x000fe20000000000 */
[----:B------:R-:W-:Y:S01]  /*0b20*/  UMOV UR5, 0x400 ;  /* 0x0000040000057882 */ /* 0x000fe20000000000 */
[----:B------:R-:W-:Y:S01]  /*0b30*/  USEL UR4, UR4, 0x620, UP5 ;  /* 0x0000062004047887 */ /* 0x000fe2000a800000 */
[----:B------:R-:W-:Y:S01]  /*0b40*/  UMOV UR8, 0x1 ;  /* 0x0000000100087882 */ /* 0x000fe20000000000 */
[----:B------:R-:W-:Y:S01]  /*0b50*/  ELECT P0, URZ, PT ;  /* 0x0000000000ff782f */ /* 0x000fe20003800000 */
[----:B------:R-:W-:-:S04]  /*0b60*/  UIADD3 UR8, UPT, UPT, -UR8, 0x100000, URZ ;  /* 0x0010000008087890 */ /* 0x000fc8000fffe1ff */
[----:B------:R-:W-:Y:S02]  /*0b70*/  USHF.L.U32 UR9, UR8, 0xb, URZ ;  /* 0x0000000b08097899 */ /* 0x000fe400080006ff */
[----:B------:R-:W-:Y:S02]  /*0b80*/  USHF.L.U32 UR8, UR8, 0x1, URZ ;  /* 0x0000000108087899 */ /* 0x000fe400080006ff */
[----:B--2---:R-:W-:Y:S02]  /*0b90*/  ULEA UR6, UR6, UR5, 0x18 ;  /* 0x0000000506067291 */ /* 0x004fe4000f8ec0ff */
[----:B------:R-:W-:-:S04]  /*0ba0*/  UIADD3 UR4, UPT, UPT, -UR4, 0x100000, URZ ;  /* 0x0010000004047890 */ /* 0x000fc8000fffe1ff */
[----:B------:R-:W-:Y:S02]  /*0bb0*/  USHF.L.U32 UR5, UR4, 0xb, URZ ;  /* 0x0000000b04057899 */ /* 0x000fe400080006ff */
[----:B------:R-:W-:Y:S01]  /*0bc0*/  USHF.L.U32 UR4, UR4, 0x1, URZ ;  /* 0x0000000104047899 */ /* 0x000fe200080006ff */
[----:B------:R-:W2:Y:S03]  /*0bd0*/  FENCE.VIEW.ASYNC.S ;  /* 0x00000000000073c6 */ /* 0x000ea60000000000 */
[----:B--2---:R4:W2:Y:S08]  /*0be0*/  SYNCS.EXCH.64 URZ, [UR6+0x140], UR8 ;  /* 0x0001400806ff75b2 */ /* 0x0048b00008000100 */
[----:B------:R4:W3:Y:S01]  /*0bf0*/  SYNCS.EXCH.64 URZ, [UR6+0x150], UR4 ;  /* 0x0001500406ff75b2 */ /* 0x0008e20008000100 */
[----:B------:R4:W1:Y:S01]  /*0c00*/  SYNCS.EXCH.64 URZ, [UR6+0x148], UR8 ;  /* 0x0001480806ff75b2 */ /* 0x0008620008000100 */
[----:B------:R4:W1:Y:S02]  /*0c10*/  SYNCS.EXCH.64 URZ, [UR6+0x158], UR4 ;  /* 0x0001580406ff75b2 */ /* 0x0008640008000100 */
[----:B----4-:R-:W-:Y:S01]  /*0c20*/  NOP ;  /* 0x0000000000007918 */ /* 0x010fe20000000000 */
.L_x_13:
[----:B------:R-:W4:Y:S01]  /*0c30*/  SHFL.IDX PT, R2, R79, RZ, 0x1f ;  /* 0x00001fff4f027589 */ /* 0x000f2200000e0000 */
[----:B------:R-:W-:Y:S01]  /*0c40*/  NOP ;  /* 0x0000000000007918 */ /* 0x000fe20000000000 */
[----:B----4-:R-:W-:-:S13]  /*0c50*/  ISETP.NE.AND P0, PT, R2, 0x5, PT ;  /* 0x000000050200780c */ /* 0x010fda0003f05270 */
[----:B------:R-:W-:Y:S05]  /*0c60*/  @P0 BRA `(.L_x_14) ;  /* 0x0000000000580947 */ /* 0x000fea0003800000 */
[----:B--23--:R-:W2:Y:S01]  /*0c70*/  S2UR UR4, SR_CgaCtaId ;  /* 0x00000000000479c3 */ /* 0x00cea20000008800 */
        /* <DEDUP_REMOVED lines=10> */
[----:B--2---:R-:W-:Y:S01]  /*0d20*/  ULEA UR4, UR4, UR5, 0x18 ;  /* 0x0000000504047291 */ /* 0x004fe2000f8ec0ff */
[----:B------:R-:W2:Y:S11]  /*0d30*/  FENCE.VIEW.ASYNC.S ;  /* 0x00000000000073c6 */ /* 0x000eb60000000000 */
[----:B--2---:R4:W2:Y:S01]  /*0d40*/  SYNCS.EXCH.64 URZ, [UR4+0x160], UR8 ;  /* 0x0001600804ff75b2 */ /* 0x0048a20008000100 */
[----:B------:R4:W3:Y:S01]  /*0d50*/  SYNCS.EXCH.64 URZ, [UR4+0x180], UR6 ;  /* 0x0001800604ff75b2 */ /* 0x0008e20008000100 */
[----:B------:R4:W1:Y:S01]  /*0d60*/  SYNCS.EXCH.64 URZ, [UR4+0x168], UR8 ;  /* 0x0001680804ff75b2 */ /* 0x0008620008000100 */
[----:B------:R4:W1:Y:S01]  /*0d70*/  SYNCS.EXCH.64 URZ, [UR4+0x188], UR6 ;  /* 0x0001880604ff75b2 */ /* 0x0008620008000100 */
[----:B------:R4:W1:Y:S01]  /*0d80*/  SYNCS.EXCH.64 URZ, [UR4+0x170], UR8 ;  /* 0x0001700804ff75b2 */ /* 0x0008620008000100 */
[----:B------:R4:W1:Y:S01]  /*0d90*/  SYNCS.EXCH.64 URZ, [UR4+0x190], UR6 ;  /* 0x0001900604ff75b2 */ /* 0x0008620008000100 */
[----:B------:R4:W1:Y:S01]  /*0da0*/  SYNCS.EXCH.64 URZ, [UR4+0x178], UR8 ;  /* 0x0001780804ff75b2 */ /* 0x0008620008000100 */
[----:B------:R4:W1:Y:S02]  /*0db0*/  SYNCS.EXCH.64 URZ, [UR4+0x198], UR6 ;  /* 0x0001980604ff75b2 */ /* 0x0008640008000100 */
[----:B----4-:R-:W-:Y:S01]  /*0dc0*/  NOP ;  /* 0x0000000000007918 */ /* 0x010fe20000000000 */
.L_x_14:
[----:B------:R-:W4:Y:S01]  /*0dd0*/  SHFL.IDX PT, R2, R79, RZ, 0x1f ;  /* 0x00001fff4f027589 */ /* 0x000f2200000e0000 */
[----:B------:R-:W1:Y:S01]  /*0de0*/  S2UR UR45, SR_CgaCtaId ;  /* 0x00000000002d79c3 */ /* 0x000e620000008800 */
[----:B------:R-:W-:Y:S01]  /*0df0*/  NOP ;  /* 0x0000000000007918 */ /* 0x000fe20000000000 */
[----:B----4-:R-:W-:-:S13]  /*0e00*/  ISETP.NE.AND P0, PT, R2, 0x3, PT ;  /* 0x000000030200780c */ /* 0x010fda0003f05270 */
[----:B-1----:R-:W-:Y:S05]  /*0e10*/  @P0 BRA `(.L_x_15) ;  /* 0x0000000000340947 */ /* 0x002fea0003800000 */
[----:B--23--:R-:W-:Y:S01]  /*0e20*/  UMOV UR4, 0x400 ;  /* 0x0000040000047882 */ /* 0x00cfe20000000000 */
[----:B------:R-:W-:Y:S01]  /*0e30*/  UMOV UR6, 0x20 ;  /* 0x0000002000067882 */ /* 0x000fe20000000000 */
[----:B------:R-:W-:Y:S02]  /*0e40*/  ULEA UR4, UR45, UR4, 0x18 ;  /* 0x000000042d047291 */ /* 0x000fe4000f8ec0ff */
[----:B------:R-:W-:-:S04]  /*0e50*/  UIADD3 UR6, UPT, UPT, -UR6, 0x100000, URZ ;  /* 0x0010000006067890 */ /* 0x000fc8000fffe1ff */
[----:B------:R-:W-:Y:S02]  /*0e60*/  USHF.L.U32 UR7, UR6, 0xb, URZ ;  /* 0x0000000b06077899 */ /* 0x000fe400080006ff */
[----:B------:R-:W-:Y:S01]  /*0e70*/  USHF.L.U32 UR6, UR6, 0x1, URZ ;  /* 0x0000000106067899 */ /* 0x000fe200080006ff */
[----:B------:R-:W-:Y:S01]  /*0e80*/  ELECT P0, URZ, PT ;  /* 0x0000000000ff782f */ /* 0x000fe20003800000 */
[----:B------:R-:W1:Y:S10]  /*0e90*/  FENCE.VIEW.ASYNC.S ;  /* 0x00000000000073c6 */ /* 0x000e740000000000 */
[----:B-1----:R1:W4:Y:S01]  /*0ea0*/  SYNCS.EXCH.64 URZ, [UR4+0x1a0], UR6 ;  /* 0x0001a00604ff75b2 */ /* 0x0023220008000100 */
[----:B------:R1:W2:Y:S01]  /*0eb0*/  SYNCS.EXCH.64 URZ, [UR4+0x1b0], UR6 ;  /* 0x0001b00604ff75b2 */ /* 0x0002a20008000100 */
[----:B------:R1:W3:Y:S01]  /*0ec0*/  SYNCS.EXCH.64 URZ, [UR4+0x1a8], UR6 ;  /* 0x0001a80604ff75b2 */ /* 0x0002e20008000100 */
[----:B------:R1:W1:Y:S01]  /*0ed0*/  SYNCS.EXCH.64 URZ, [UR4+0x1b8], UR6 ;  /* 0x0001b80604ff75b2 */ /* 0x0002620008000100 */
[----:B------:R-:W-:Y:S01]  /*0ee0*/  NOP ;  /* 0x0000000000007918 */ /* 0x000fe20000000000 */
.L_x_15:
[----:B------:R-:W4:Y:S01]  /*0ef0*/  LDCU UR33, c[0x0][0x36c] ;  /* 0x00006d80ff2177ac */ /* 0x000f220008000800 */
[----:B------:R-:W-:Y:S01]  /*0f00*/  ISETP.NE.OR P3, PT, R0, 0x2, !P3 ;  /* 0x000000020000780c */ /* 0x000fe20005f65670 */
[----:B------:R-:W-:Y:S01]  /*0f10*/  NOP ;  /* 0x0000000000007918 */ /* 0x000fe20000000000 */
[----:B------:R-:W-:Y:S01]  /*0f20*/  LOP3.LUT R0, R86, 0x1f, RZ, 0xc0, !PT ;  /* 0x0000001f56007812 */ /* 0x000fe200078ec0ff */
[----:B------:R-:W-:Y:S02]  /*0f30*/  UISETP.NE.AND UP6, UPT, UR17, URZ, UPT ;  /* 0x000000ff1100728c */ /* 0x000fe4000bfc5270 */
[----:B----4-:R-:W-:-:S09]  /*0f40*/  UISETP.EQ.U32.AND UP0, UPT, UR33, 0x1, UPT ;  /* 0x000000012100788c */ /* 0x010fd2000bf02070 */
[----:B------:R-:W-:Y:S05]  /*0f50*/  BRA.U !UP0, `(.L_x_16) ;  /* 0x0000000108087547 */ /* 0x000fea000b800000 */
[----:B-123--:R-:W-:Y:S01]  /*0f60*/  UCGABAR_ARV ;  /* 0x00000000000079c7 */ /* 0x00efe20008000000 */
[----:B------:R-:W-:Y:S05]  /*0f70*/  BRA `(.L_x_17) ;  /* 0x0000000000047947 */ /* 0x000fea0003800000 */
.L_x_16:
[----:B-123--:R-:W-:Y:S01]  /*0f80*/  NOP ;  /* 0x0000000000007918 */ /* 0x00efe20000000000 */
.L_x_17:
[----:B------:R-:W1:Y:S01]  /*0f90*/  S2UR UR16, SR_CTAID.X ;  /* 0x00000000001079c3 */ /* 0x000e620000002500 */
[----:B------:R-:W-:-:S05]  /*0fa0*/  CS2R.32 R3, SR_CgaSize ;  /* 0x0000000000037805 */ /* 0x000fca0000008a00 */
[----:B------:R-:W-:-:S05]  /*0fb0*/  IMAD R3, R3, -0xa0, RZ ;  /* 0xffffff6003037824 */ /* 0x000fca00078e02ff */
[----:B------:R-:W-:-:S14]  /*0fc0*/  R2UR UR5, R3 ;  /* 0x00000000030572ca */ /* 0x000fdc00000e0000 */
[----:B------:R-:W2:Y:S01]  /*0fd0*/  LDCU UR5, c[0x0][UR5+0x2b0] ;  /* 0x00005600050577ac */ /* 0x000ea20008000800 */
[----:B------:R-:W-:-:S05]  /*0fe0*/  CS2R.32 R3, SR_CgaSize ;  /* 0x0000000000037805 */ /* 0x000fca0000008a00 */
[----:B------:R-:W-:-:S05]  /*0ff0*/  IMAD R3, R3, -0xa0, RZ ;  /* 0xffffff6003037824 */ /* 0x000fca00078e02ff */
[----:B------:R-:W-:-:S14]  /*1000*/  R2UR UR4, R3 ;  /* 0x00000000030472ca */ /* 0x000fdc00000e0000 */
[----:B------:R-:W3:Y:S01]  /*1010*/  LDCU UR4, c[0x0][UR4+0x2b4] ;  /* 0x00005680040477ac */ /* 0x000ee20008000800 */
[----:B------:R-:W4:Y:S01]  /*1020*/  S2UR UR20, SR_CTAID.Y ;  /* 0x00000000001479c3 */ /* 0x000f220000002600 */
[----:B------:R-:W-:-:S05]  /*1030*/  CS2R.32 R3, SR_CgaSize ;  /* 0x0000000000037805 */ /* 0x000fca0000008a00 */
[----:B------:R-:W-:-:S05]  /*1040*/  IMAD R3, R3, -0xa0, RZ ;  /* 0xffffff6003037824 */ /* 0x000fca00078e02ff */
[----:B------:R-:W-:-:S14]  /*1050*/  R2UR UR62, R3 ;  /* 0x00000000033e72ca */ /* 0x000fdc00000e0000 */
[----:B------:R-:W3:Y:S01]  /*1060*/  LDCU UR62, c[0x0][UR62+0x2a0] ;  /* 0x000054003e3e77ac */ /* 0x000ee20008000800 */
[----:B------:R-:W-:-:S05]  /*1070*/  CS2R.32 R3, SR_CgaSize ;  /* 0x0000000000037805 */ /* 0x000fca0000008a00 */
[----:B------:R-:W-:-:S05]  /*1080*/  IMAD R3, R3, -0xa0, RZ ;  /* 0xffffff6003037824 */ /* 0x000fca00078e02ff */
[----:B------:R-:W-:-:S14]  /*1090*/  R2UR UR61, R3 ;  /* 0x00000000033d72ca */ /* 0x000fdc00000e0000 */
[----:B------:R-:W3:Y:S01]  /*10a0*/  LDCU UR61, c[0x0][UR61+0x2a4] ;  /* 0x000054803d3d77ac */ /* 0x000ee20008000800 */
[----:B------:R-:W-:Y:S02]  /*10b0*/  ULOP3.LUT UR47, UR45, 0x1, URZ, 0xc0, !UPT ;  /* 0x000000012d2f7892 */ /* 0x000fe4000f8ec0ff */
[----:B------:R-:W-:Y:S02]  /*10c0*/  USHF.R.U32.HI UR29, URZ, 0x1, UR45 ;  /* 0x00000001ff1d7899 */ /* 0x000fe4000801162d */
[----:B------:R-:W-:Y:S02]  /*10d0*/  UISETP.GT.U32.AND UP1, UPT, UR47, 0xffff, UPT ;  /* 0x0000ffff2f00788c */ /* 0x000fe4000bf24070 */
[----:B------:R-:W-:Y:S01]  /*10e0*/  USHF.L.U32 UR28, UR45, 0x9, URZ ;  /* 0x000000092d1c7899 */ /* 0x000fe200080006ff */
[----:B-1----:R-:W-:Y:S01]  /*10f0*/  I2FP.F32.U32 R3, UR16 ;  /* 0x0000001000037c45 */ /* 0x002fe20008201000 */
[----:B------:R-:W-:Y:S01]  /*1100*/  USHF.L.U32 UR27, UR45, 0xc, URZ ;  /* 0x0000000c2d1b7899 */ /* 0x000fe200080006ff */
[----:B------:R-:W1:Y:S03]  /*1110*/  LDCU UR25, c[0x0][0xb24] ;  /* 0x00016480ff1977ac */ /* 0x000e660008000800 */
[----:B--2---:R-:W-:Y:S01]  /*1120*/  FMUL R3, R3, UR5 ;  /* 0x0000000503037c20 */ /* 0x004fe20008400000 */
[----:B------:R-:W2:Y:S01]  /*1130*/  LDCU UR42, c[0x0][0xb24] ;  /* 0x00016480ff2a77ac */ /* 0x000ea20008000800 */
[----:B----4-:R-:W-:-:S04]  /*1140*/  I2FP.F32.U32 R2, UR20 ;  /* 0x0000001400027c45 */ /* 0x010fc80008201000 */
[----:B------:R-:W4:Y:S01]  /*1150*/  F2I.U32.TRUNC.NTZ R3, R3 ;  /* 0x0000000300037305 */ /* 0x000f22000020f000 */
[----:B------:R-:W1:Y:S01]  /*1160*/  LDCU UR32, c[0x0][0xb30] ;  /* 0x00016600ff2077ac */ /* 0x000e620008000800 */
[----:B---3--:R-:W-:Y:S01]  /*1170*/  FMUL R2, R2, UR4 ;  /* 0x0000000402027c20 */ /* 0x008fe20008400000 */
[----:B------:R-:W-:Y:S01]  /*1180*/  ULOP3.LUT UR4, UR45, 0x6, URZ, 0xc0, !UPT ;  /* 0x000000062d047892 */ /* 0x000fe2000f8ec0ff */
[----:B------:R-:W-:-:S04]  /*1190*/  UMOV UR14, 0x55 ;  /* 0x00000055000e7882 */ /* 0x000fc80000000000 */
[----:B------:R-:W3:Y:S01]  /*11a0*/  F2I.U32.TRUNC.NTZ R2, R2 ;  /* 0x0000000200027305 */ /* 0x000ee2000020f000 */
[----:B------:R-:W-:Y:S01]  /*11b0*/  UISETP.GT.U32.AND UP0, UPT, UR4, 0xffff, UPT ;  /* 0x0000ffff0400788c */ /* 0x000fe2000bf04070 */
[----:B------:R-:W-:Y:S01]  /*11c0*/  UMOV UR15, 0x3 ;  /* 0x00000003000f7882 */ /* 0x000fe20000000000 */
[----:B------:R-:W-:Y:S02]  /*11d0*/  USEL UR24, UR47, 0xffff, !UP1 ;  /* 0x0000ffff2f187887 */ /* 0x000fe4000c800000 */
[----:B------:R-:W-:Y:S01]  /*11e0*/  USEL UR21, UR4, 0xffff, !UP0 ;  /* 0x0000ffff04157887 */ /* 0x000fe2000c000000 */
[----:B----4-:R-:W-:Y:S02]  /*11f0*/  R2UR UR5, R3 ;  /* 0x00000000030572ca */ /* 0x010fe400000e0000 */
[----:B---3--:R-:W-:Y:S02]  /*1200*/  R2UR UR6, R2 ;  /* 0x00000000020672ca */ /* 0x008fe400000e0000 */
[----:B------:R-:W-:-:S09]  /*1210*/  PRMT R2, RZ, 0x7610, R2 ;  /* 0x00007610ff027816 */ /* 0x000fd20000000002 */
[----:B------:R-:W-:-:S04]  /*1220*/  UIADD3 UR5, UPT, UPT, -UR5, URZ, URZ ;  /* 0x000000ff05057290 */ /* 0x000fc8000fffe1ff */
[----:B------:R-:W-:Y:S02]  /*1230*/  UIMAD UR62, UR62, UR5, UR16 ;  /* 0x000000053e3e72a4 */ /* 0x000fe4000f8e0210 */
[----:B------:R-:W-:-:S04]  /*1240*/  UIADD3 UR4, UPT, UPT, -UR6, URZ, URZ ;  /* 0x000000ff06047290 */ /* 0x000fc8000fffe1ff */
[----:B------:R-:W-:Y:S01]  /*1250*/  UIMAD UR61, UR61, UR4, UR20 ;  /* 0x000000043d3d72a4 */ /* 0x000fe2000f8e0214 */
[----:B-12---:R-:W-:Y:S11]  /*1260*/  BRA.U UP6, `(.L_x_18) ;  /* 0x00000001066c7547 */ /* 0x006ff6000b800000 */
[----:B------:R-:W-:Y:S02]  /*1270*/  UISETP.NE.AND UP2, UPT, UR61, 0x2, UPT ;  /* 0x000000023d00788c */ /* 0x000fe4000bf45270 */
[----:B------:R-:W-:Y:S02]  /*1280*/  UISETP.NE.AND UP4, UPT, UR61, URZ, UPT ;  /* 0x000000ff3d00728c */ /* 0x000fe4000bf85270 */
[----:B------:R-:W-:Y:S02]  /*1290*/  UISETP.NE.AND UP0, UPT, UR61, 0x1, UPT ;  /* 0x000000013d00788c */ /* 0x000fe4000bf05270 */
[----:B------:R-:W-:Y:S02]  /*12a0*/  USEL UR4, URZ, 0x10, UP2 ;  /* 0x00000010ff047887 */ /* 0x000fe40009000000 */
[----:B------:R-:W-:Y:S02]  /*12b0*/  USEL UR12, URZ, 0x20, UP2 ;  /* 0x00000020ff0c7887 */ /* 0x000fe40009000000 */
[----:B------:R-:W-:-:S02]  /*12c0*/  UISETP.NE.AND UP3, UPT, UR62, URZ, UPT ;  /* 0x000000ff3e00728c */ /* 0x000fc4000bf65270 */
[----:B------:R-:W-:Y:S02]  /*12d0*/  USEL UR5, URZ, 0x4, UP0 ;  /* 0x00000004ff057887 */ /* 0x000fe40008000000 */
[----:B------:R-:W-:Y:S02]  /*12e0*/  UISETP.NE.AND UP1, UPT, UR61, 0x3, UPT ;  /* 0x000000033d00788c */ /* 0x000fe4000bf25270 */
[----:B------:R-:W-:Y:S02]  /*12f0*/  UISETP.NE.AND UP2, UPT, UR62, URZ, UP4 ;  /* 0x000000ff3e00728c */ /* 0x000fe4000a745270 */
[----:B------:R-:W-:Y:S02]  /*1300*/  USEL UR11, URZ, 0x8, UP0 ;  /* 0x00000008ff0b7887 */ /* 0x000fe40008000000 */
[----:B------:R-:W-:Y:S02]  /*1310*/  UISETP.NE.AND UP0, UPT, UR62, 0x1, UPT ;  /* 0x000000013e00788c */ /* 0x000fe4000bf05270 */
[----:B------:R-:W-:-:S02]  /*1320*/  USEL UR6, URZ, 0x2, UP4 ;  /* 0x00000002ff067887 */ /* 0x000fc4000a000000 */
[----:B------:R-:W-:Y:S02]  /*1330*/  USEL UR7, URZ, 0x40, UP1 ;  /* 0x00000040ff077887 */ /* 0x000fe40008800000 */
[----:B------:R-:W-:Y:S02]  /*1340*/  USEL UR10, URZ, 0x1, UP2 ;  /* 0x00000001ff0a7887 */ /* 0x000fe40009000000 */
[----:B------:R-:W-:Y:S02]  /*1350*/  USEL UR8, UR5, 0x4, UP3 ;  /* 0x0000000405087887 */ /* 0x000fe40009800000 */
[----:B------:R-:W-:Y:S02]  /*1360*/  USEL UR4, UR4, 0x10, UP3 ;  /* 0x0000001004047887 */ /* 0x000fe40009800000 */
[----:B------:R-:W-:Y:S02]  /*1370*/  USEL UR9, UR7, 0x40, UP3 ;  /* 0x0000004007097887 */ /* 0x000fe40009800000 */
[----:B------:R-:W-:-:S02]  /*1380*/  USEL UR5, UR6, 0x2, UP0 ;  /* 0x0000000206057887 */ /* 0x000fc40008000000 */
[----:B------:R-:W-:Y:S02]  /*1390*/  UIADD3 UR4, UPT, UPT, UR4, UR8, UR10 ;  /* 0x0000000804047290 */ /* 0x000fe4000fffe00a */
[----:B------:R-:W-:Y:S02]  /*13a0*/  USEL UR13, URZ, 0x80, UP1 ;  /* 0x00000080ff0d7887 */ /* 0x000fe40008800000 */
[----:B------:R-:W-:Y:S02]  /*13b0*/  USEL UR7, UR11, 0x8, UP0 ;  /* 0x000000080b077887 */ /* 0x000fe40008000000 */
[----:B------:R-:W-:Y:S02]  /*13c0*/  USEL UR6, UR12, 0x20, UP0 ;  /* 0x000000200c067887 */ /* 0x000fe40008000000 */
[----:B------:R-:W-:Y:S02]  /*13d0*/  UIADD3 UR4, UPT, UPT, UR5, UR9, UR4 ;  /* 0x0000000905047290 */ /* 0x000fe4000fffe004 */
[----:B------:R-:W-:-:S02]  /*13e0*/  USEL UR5, UR13, 0x80, UP0 ;  /* 0x000000800d057887 */ /* 0x000fc40008000000 */
[----:B------:R-:W-:-:S04]  /*13f0*/  UIADD3 UR4, UPT, UPT, UR6, UR7, UR4 ;  /* 0x0000000706047290 */ /* 0x000fc8000fffe004 */
[----:B------:R-:W-:-:S06]  /*1400*/  UIADD3 UR4, UPT, UPT, UR4, UR5, URZ ;  /* 0x0000000504047290 */ /* 0x000fcc000fffe0ff */
[----:B------:R-:W-:-:S07]  /*1410*/  MOV R2, UR4 ;  /* 0x0000000400027c02 */ /* 0x000fce0008000f00 */
.L_x_18:
[----:B------:R-:W1:Y:S01]  /*1420*/  S2UR UR36, SR_CTAID.Z ;  /* 0x00000000002479c3 */ /* 0x000e620000002700 */
[----:B------:R-:W-:Y:S02]  /*1430*/  UISETP.GE.AND UP0, UPT, UR25, 0x1, UPT ;  /* 0x000000011900788c */ /* 0x000fe4000bf06270 */
[----:B------:R-:W-:Y:S02]  /*1440*/  ULOP3.LUT UR24, UR24, 0xffff, URZ, 0xc0, !UPT ;  /* 0x0000ffff18187892 */ /* 0x000fe4000f8ec0ff */
[----:B------:R-:W-:Y:S02]  /*1450*/  ULOP3.LUT UR21, UR21, 0xffff, URZ, 0xc0, !UPT ;  /* 0x0000ffff15157892 */ /* 0x000fe4000f8ec0ff */
[----:B------:R-:W-:Y:S02]  /*1460*/  UISETP.NE.AND UP3, UPT, UR17, 0x2, UPT ;  /* 0x000000021100788c */ /* 0x000fe4000bf65270 */
[----:B------:R-:W-:Y:S02]  /*1470*/  ULOP3.LUT UR28, UR28, 0xc00, URZ, 0xc0, !UPT ;  /* 0x00000c001c1c7892 */ /* 0x000fe4000f8ec0ff */
[----:B------:R-:W-:-:S02]  /*1480*/  ULOP3.LUT UR27, UR27, 0x1000, URZ, 0xc0, !UPT ;  /* 0x000010001b1b7892 */ /* 0x000fc4000f8ec0ff */
[----:B------:R-:W-:Y:S02]  /*1490*/  USHF.L.U32 UR24, UR14, UR24, URZ ;  /* 0x000000180e187299 */ /* 0x000fe400080006ff */
[----:B------:R-:W-:Y:S01]  /*14a0*/  USHF.L.U32 UR21, UR15, UR21, URZ ;  /* 0x000000150f157299 */ /* 0x000fe200080006ff */
[----:B------:R-:W-:Y:S11]  /*14b0*/  BRA.U !UP0, `(.L_x_19) ;  /* 0x0000000108d47547 */ /* 0x000ff6000b800000 */
[----:B------:R-:W2:Y:S01]  /*14c0*/  LDCU.128 UR12, c[0x0][0xb10] ;  /* 0x00016200ff0c77ac */ /* 0x000ea20008000c00 */
[----:B------:R-:W3:Y:S01]  /*14d0*/  LDCU UR6, c[0x0][0x370] ;  /* 0x00006e00ff0677ac */ /* 0x000ee20008000800 */
[----:B------:R-:W4:Y:S01]  /*14e0*/  LDCU UR5, c[0x0][0x374] ;  /* 0x00006e80ff0577ac */ /* 0x000f220008000800 */
[----:B------:R-:W1:Y:S01]  /*14f0*/  LDCU UR26, c[0x0][0xb0c] ;  /* 0x00016180ff1a77ac */ /* 0x000e620008000800 */
[----:B------:R-:W1:Y:S01]  /*1500*/  LDCU UR7, c[0x0][0xb20] ;  /* 0x00016400ff0777ac */ /* 0x000e620008000800 */
[----:B------:R-:W1:Y:S01]  /*1510*/  LDCU.64 UR8, c[0x0][0xb28] ;  /* 0x00016500ff0877ac */ /* 0x000e620008000a00 */
[----:B--2---:R-:W-:Y:S02]  /*1520*/  UISETP.NE.AND UP0, UPT, UR14, 0x1, UPT ;  /* 0x000000010e00788c */ /* 0x004fe4000bf05270 */
[----:B----4-:R-:W-:Y:S02]  /*1530*/  UIMAD.WIDE.U32 UR10, UR5, UR15, URZ ;  /* 0x0000000f050a72a5 */ /* 0x010fe4000f8e00ff */
[----:B---3--:R-:W-:-:S02]  /*1540*/  UIMAD.WIDE.U32 UR22, UR6, UR12, URZ ;  /* 0x0000000c061672a5 */ /* 0x008fc4000f8e00ff */
[----:B-1----:R-:W-:Y:S02]  /*1550*/  UISETP.NE.AND UP1, UPT, UR26, 0x1, UPT ;  /* 0x000000011a00788c */ /* 0x002fe4000bf25270 */
[----:B------:R-:W-:Y:S01]  /*1560*/  UISETP.NE.AND UP2, UPT, UR25, 0x1, UPT ;  /* 0x000000011900788c */ /* 0x000fe2000bf45270 */
[----:B------:R-:W-:Y:S02]  /*1570*/  UMOV UR10, UR11 ;  /* 0x0000000b000a7c82 */ /* 0x000fe40008000000 */
[----:B------:R-:W-:Y:S01]  /*1580*/  UMOV UR22, UR23 ;  /* 0x0000001700167c82 */ /* 0x000fe20008000000 */
[----:B------:R-:W-:Y:S02]  /*1590*/  @UP0 USHF.R.U32.HI UR5, URZ, UR7, UR10 ;  /* 0x00000007ff050299 */ /* 0x000fe4000801160a */
[----:B------:R-:W-:Y:S02]  /*15a0*/  UIMAD.WIDE.U32 UR30, UR20, UR15, URZ ;  /* 0x0000000f141e72a5 */ /* 0x000fe4000f8e00ff */
[----:B------:R-:W-:-:S02]  /*15b0*/  UIMAD.WIDE.U32 UR10, UR5, UR8, URZ ;  /* 0x00000008050a72a5 */ /* 0x000fc4000f8e00ff */
[----:B------:R-:W-:Y:S02]  /*15c0*/  @UP1 USHF.R.U32.HI UR6, URZ, UR13, UR22 ;  /* 0x0000000dff061299 */ /* 0x000fe40008011616 */
[----:B------:R-:W-:Y:S02]  /*15d0*/  UIMAD.WIDE.U32 UR18, UR16, UR12, URZ ;  /* 0x0000000c101272a5 */ /* 0x000fe4000f8e00ff */
[----:B------:R-:W-:Y:S01]  /*15e0*/  UIMAD.WIDE.U32 UR22, UR6, UR8, URZ ;  /* 0x00000008061672a5 */ /* 0x000fe2000f8e00ff */
[----:B------:R-:W-:Y:S01]  /*15f0*/  UMOV UR4, UR31 ;  /* 0x0000001f00047c82 */ /* 0x000fe20008000000 */
[----:B------:R-:W-:Y:S01]  /*1600*/  UMOV UR10, UR11 ;  /* 0x0000000b000a7c82 */ /* 0x000fe20008000000 */
[----:B------:R-:W-:Y:S02]  /*1610*/  USHF.R.U32.HI UR4, URZ, UR7, UR4 ;  /* 0x00000007ff047299 */ /* 0x000fe40008011604 */
[----:B------:R-:W-:Y:S01]  /*1620*/  @UP2 USHF.R.U32.HI UR5, URZ, UR9, UR10 ;  /* 0x00000009ff052299 */ /* 0x000fe2000801160a */
[----:B------:R-:W-:Y:S01]  /*1630*/  UMOV UR18, UR19 ;  /* 0x0000001300127c82 */ /* 0x000fe20008000000 */
[----:B------:R-:W-:Y:S01]  /*1640*/  UMOV UR22, UR23 ;  /* 0x0000001700167c82 */ /* 0x000fe20008000000 */
[----:B------:R-:W-:-:S02]  /*1650*/  USHF.R.U32.HI UR13, URZ, UR13, UR18 ;  /* 0x0000000dff0d7299 */ /* 0x000fc40008011612 */
[----:B------:R-:W-:Y:S02]  /*1660*/  USEL UR4, UR20, UR4, !UP0 ;  /* 0x0000000414047287 */ /* 0x000fe4000c000000 */
[----:B------:R-:W-:Y:S02]  /*1670*/  @UP2 USHF.R.U32.HI UR6, URZ, UR9, UR22 ;  /* 0x00000009ff062299 */ /* 0x000fe40008011616 */
[----:B------:R-:W-:Y:S02]  /*1680*/  UIMAD UR7, UR5, UR25, URZ ;  /* 0x00000019050772a4 */ /* 0x000fe4000f8e02ff */
[----:B------:R-:W-:Y:S02]  /*1690*/  USEL UR5, UR16, UR13, !UP1 ;  /* 0x0000000d10057287 */ /* 0x000fe4000c800000 */
[----:B------:R-:W-:Y:S02]  /*16a0*/  UIMAD UR12, UR6, UR25, URZ ;  /* 0x00000019060c72a4 */ /* 0x000fe4000f8e02ff */
[----:B------:R-:W-:-:S02]  /*16b0*/  UISETP.GE.AND UP0, UPT, UR4, UR7, UPT ;  /* 0x000000070400728c */ /* 0x000fc4000bf06270 */
[----:B------:R-:W-:Y:S02]  /*16c0*/  UIMAD.WIDE.U32 UR10, UR4, UR8, URZ ;  /* 0x00000008040a72a5 */ /* 0x000fe4000f8e00ff */
[----:B------:R-:W-:Y:S02]  /*16d0*/  UISETP.GE.OR UP0, UPT, UR5, UR12, UP0 ;  /* 0x0000000c0500728c */ /* 0x000fe40008706670 */
[----:B------:R-:W-:Y:S02]  /*16e0*/  UIMAD.WIDE.U32 UR12, UR5, UR8, URZ ;  /* 0x00000008050c72a5 */ /* 0x000fe4000f8e00ff */
[----:B------:R-:W-:Y:S01]  /*16f0*/  UIADD3 UR10, UPT, UPT, -UR4, URZ, URZ ;  /* 0x000000ff040a7290 */ /* 0x000fe2000fffe1ff */
[----:B------:R-:W-:Y:S01]  /*1700*/  UMOV UR8, UR11 ;  /* 0x0000000b00087c82 */ /* 0x000fe20008000000 */
[----:B------:R-:W-:Y:S02]  /*1710*/  UIADD3 UR11, UPT, UPT, -UR5, URZ, URZ ;  /* 0x000000ff050b7290 */ /* 0x000fe4000fffe1ff */
[----:B------:R-:W-:-:S03]  /*1720*/  USHF.R.U32.HI UR8, URZ, UR9, UR8 ;  /* 0x00000009ff087299 */ /* 0x000fc60008011608 */
[----:B------:R-:W-:Y:S01]  /*1730*/  @!UP0 UMOV UR7, UR13 ;  /* 0x0000000d00078c82 */ /* 0x000fe20008000000 */
[----:B------:R-:W-:Y:S02]  /*1740*/  UIMAD UR20, UR14, UR10, UR20 ;  /* 0x0000000a0e1472a4 */ /* 0x000fe4000f8e0214 */
[----:B------:R-:W-:Y:S02]  /*1750*/  USEL UR8, UR4, UR8, !UP2 ;  /* 0x0000000804087287 */ /* 0x000fe4000d000000 */
[----:B------:R-:W-:Y:S02]  /*1760*/  @!UP0 USHF.R.U32.HI UR7, URZ, UR9, UR7 ;  /* 0x00000009ff078299 */ /* 0x000fe40008011607 */
[----:B------:R-:W-:Y:S02]  /*1770*/  UIADD3 UR9, UPT, UPT, -UR8, URZ, URZ ;  /* 0x000000ff08097290 */ /* 0x000fe4000fffe1ff */
[----:B------:R-:W-:Y:S02]  /*1780*/  @!UP0 USEL UR7, UR5, UR7, !UP2 ;  /* 0x0000000705078287 */ /* 0x000fe4000d000000 */
[----:B------:R-:W-:-:S02]  /*1790*/  UIMAD UR9, UR25, UR9, UR4 ;  /* 0x00000009190972a4 */ /* 0x000fc4000f8e0204 */
[----:B------:R-:W-:Y:S02]  /*17a0*/  @!UP0 UIADD3 UR8, UPT, UPT, UR8, -UR7, URZ ;  /* 0x8000000708088290 */ /* 0x000fe4000fffe0ff */
[----:B------:R-:W-:Y:S02]  /*17b0*/  @!UP0 UIMAD UR6, UR9, UR6, UR7 ;  /* 0x00000006090682a4 */ /* 0x000fe4000f8e0207 */
[----:B------:R-:W-:Y:S02]  /*17c0*/  @!UP0 UIMAD UR4, UR8, UR25, UR5 ;  /* 0x00000019080482a4 */ /* 0x000fe4000f8e0205 */
[----:B------:R-:W-:Y:S02]  /*17d0*/  UIMAD UR16, UR26, UR11, UR16 ;  /* 0x0000000b1a1072a4 */ /* 0x000fe4000f8e0210 */
[----:B------:R-:W-:Y:S01]  /*17e0*/  UIMAD UR20, UR4, UR14, UR20 ;  /* 0x0000000e041472a4 */ /* 0x000fe2000f8e0214 */
[----:B------:R-:W-:Y:S02]  /*17f0*/  @!UP0 UMOV UR5, UR6 ;  /* 0x0000000600058c82 */ /* 0x000fe40008000000 */
[----:B------:R-:W-:-:S12]  /*1800*/  UIMAD UR16, UR5, UR26, UR16 ;  /* 0x0000001a051072a4 */ /* 0x000fd8000f8e0210 */
.L_x_19:
[----:B------:R-:W-:-:S09]  /*1810*/  UISETP.NE.AND UP0, UPT, UR32, 0x1, UPT ;  /* 0x000000012000788c */ /* 0x000fd2000bf05270 */
[----:B------:R-:W-:Y:S05]  /*1820*/  BRA.U UP0, `(.L_x_20) ;  /* 0x0000000100447547 */ /* 0x000fea000b800000 */
[----:B------:R-:W2:Y:S01]  /*1830*/  LDCU.128 UR8, c[0x0][0xb10] ;  /* 0x00016200ff0877ac */ /* 0x000ea20008000c00 */
[----:B------:R-:W3:Y:S01]  /*1840*/  LDCU UR12, c[0x0][0xb0c] ;  /* 0x00016180ff0c77ac */ /* 0x000ee20008000800 */
[----:B------:R-:W4:Y:S01]  /*1850*/  LDCU UR13, c[0x0][0xb20] ;  /* 0x00016400ff0d77ac */ /* 0x000f220008000800 */
[----:B--2---:R-:W-:Y:S02]  /*1860*/  UIMAD.WIDE.U32 UR6, UR16, UR8, URZ ;  /* 0x00000008100672a5 */ /* 0x004fe4000f8e00ff */
[----:B------:R-:W-:Y:S02]  /*1870*/  UIMAD.WIDE.U32 UR4, UR20, UR11, URZ ;  /* 0x0000000b140472a5 */ /* 0x000fe4000f8e00ff */
[----:B---3--:R-:W-:Y:S02]  /*1880*/  UISETP.NE.AND UP1, UPT, UR12, 0x1, UPT ;  /* 0x000000010c00788c */ /* 0x008fe4000bf25270 */
[----:B------:R-:W-:Y:S01]  /*1890*/  UISETP.NE.AND UP0, UPT, UR10, 0x1, UPT ;  /* 0x000000010a00788c */ /* 0x000fe2000bf05270 */
[----:B------:R-:W-:-:S02]  /*18a0*/  UMOV UR6, UR7 ;  /* 0x0000000700067c82 */ /* 0x000fc40008000000 */
[----:B------:R-:W-:Y:S01]  /*18b0*/  UMOV UR4, UR5 ;  /* 0x0000000500047c82 */ /* 0x000fe20008000000 */
[----:B------:R-:W-:Y:S02]  /*18c0*/  USHF.R.U32.HI UR9, URZ, UR9, UR6 ;  /* 0x00000009ff097299 */ /* 0x000fe40008011606 */
[----:B----4-:R-:W-:Y:S02]  /*18d0*/  USHF.R.U32.HI UR4, URZ, UR13, UR4 ;  /* 0x0000000dff047299 */ /* 0x010fe40008011604 */
[----:B------:R-:W-:Y:S02]  /*18e0*/  USEL UR5, UR16, UR9, !UP1 ;  /* 0x0000000910057287 */ /* 0x000fe4000c800000 */
[----:B------:R-:W-:-:S04]  /*18f0*/  USEL UR4, UR20, UR4, !UP0 ;  /* 0x0000000414047287 */ /* 0x000fc8000c000000 */
[----:B------:R-:W-:Y:S02]  /*1900*/  UIADD3 UR6, UPT, UPT, UR5, -UR4, URZ ;  /* 0x8000000405067290 */ /* 0x000fe4000fffe0ff */
[----:B------:R-:W-:Y:S02]  /*1910*/  UIADD3 UR4, UPT, UPT, -UR5, UR4, URZ ;  /* 0x0000000405047290 */ /* 0x000fe4000fffe1ff */
[----:B------:R-:W-:Y:S02]  /*1920*/  UIMAD UR20, UR6, UR10, UR20 ;  /* 0x0000000a061472a4 */ /* 0x000fe4000f8e0214 */
[----:B------:R-:W-:-:S12]  /*1930*/  UIMAD UR16, UR4, UR12, UR16 ;  /* 0x0000000c041072a4 */ /* 0x000fd8000f8e0210 */
.L_x_20:
[----:B------:R-:W-:-:S09]  /*1940*/  UISETP.EQ.U32.AND UP0, UPT, UR33, 0x1, UPT ;  /* 0x000000012100788c */ /* 0x000fd2000bf02070 */
[----:B------:R-:W-:Y:S05]  /*1950*/  BRA.U !UP0, `(.L_x_21) ;  /* 0x00000001080c7547 */ /* 0x000fea000b800000 */
[----:B------:R-:W-:Y:S01]  /*1960*/  UCGABAR_WAIT ;  /* 0x0000000000007dc7 */ /* 0x000fe20008000000 */
[----:B------:R-:W-:Y:S01]  /*1970*/  CCTL.IVALL ;  /* 0x00000000ff00798f */ /* 0x000fe20002000000 */
[----:B------:R-:W-:Y:S05]  /*1980*/  BRA `(.L_x_22) ;  /* 0x0000000000047947 */ /* 0x000fea0003800000 */
.L_x_21:
[----:B------:R-:W-:Y:S06]  /*1990*/  BAR.SYNC.DEFER_BLOCKING 0x0 ;  /* 0x0000000000007b1d */ /* 0x000fec0000010000 */
.L_x_22:
[----:B------:R-:W-:Y:S05]  /*19a0*/  BRA.U UP3, `(.L_x_23) ;  /* 0x0000001903a07547 */ /* 0x000fea000b800000 */
[----:B------:R-:W2:Y:S01]  /*19b0*/  LDCU UR6, c[0x0][0x38c] ;  /* 0x00007180ff0677ac */ /* 0x000ea20008000800 */
[----:B------:R-:W-:Y:S01]  /*19c0*/  PLOP3.LUT P1, PT, PT, PT, UP5, 0x80, 0x8 ;  /* 0x000000000008781c */ /* 0x000fe20003f2f058 */
[----:B------:R-:W-:Y:S01]  /*19d0*/  IMAD.MOV.U32 R12, RZ, RZ, 0x1 ;  /* 0x00000001ff0c7424 */ /* 0x000fe200078e00ff */
[----:B------:R-:W-:Y:S01]  /*19e0*/  ISETP.EQ.OR P2, PT, R0, RZ, P3 ;  /* 0x000000ff0000720c */ /* 0x000fe20001f42670 */
[----:B------:R-:W-:Y:S01]  /*19f0*/  UISETP.NE.AND UP1, UPT, UR17, URZ, UPT ;  /* 0x000000ff1100728c */ /* 0x000fe2000bf25270 */
[----:B------:R-:W-:Y:S02]  /*1a00*/  PLOP3.LUT P1, PT, P1, PT, PT, 0x8, 0x80 ;  /* 0x000000000080781c */ /* 0x000fe40000f2e170 */
[----:B------:R-:W-:Y:S01]  /*1a10*/  CS2R R10, SRZ ;  /* 0x00000000000a7805 */ /* 0x000fe2000001ff00 */
[----:B------:R-:W-:Y:S01]  /*1a20*/  IMAD.MOV.U32 R9, RZ, RZ, RZ ;  /* 0x000000ffff097224 */ /* 0x000fe200078e00ff */
[----:B------:R-:W3:Y:S01]  /*1a30*/  LDCU UR40, c[0x0][0x370] ;  /* 0x00006e00ff2877ac */ /* 0x000ee20008000800 */
[----:B------:R-:W-:Y:S01]  /*1a40*/  IMAD.MOV.U32 R8, RZ, RZ, 0x1 ;  /* 0x00000001ff087424 */ /* 0x000fe200078e00ff */
[----:B------:R-:W4:Y:S01]  /*1a50*/  LDCU.64 UR30, c[0x0][0x348] ;  /* 0x00006900ff1e77ac */ /* 0x000f220008000a00 */
[----:B------:R-:W1:Y:S01]  /*1a60*/  LDCU UR39, c[0x0][0x374] ;  /* 0x00006e80ff2777ac */ /* 0x000e620008000800 */
[----:B--2---:R-:W-:-:S02]  /*1a70*/  UIADD3 UR5, UPT, UPT, UR6, 0x3f, URZ ;  /* 0x0000003f06057890 */ /* 0x004fc4000fffe0ff */
[----:B------:R-:W-:Y:S02]  /*1a80*/  UIADD3 UR48, UPT, UPT, UR6, 0x7e, URZ ;  /* 0x0000007e06307890 */ /* 0x000fe4000fffe0ff */
[----:B------:R-:W-:Y:S02]  /*1a90*/  USHF.R.S32.HI UR4, URZ, 0x1f, UR5 ;  /* 0x0000001fff047899 */ /* 0x000fe40008011405 */
[----:B------:R-:W-:Y:S02]  /*1aa0*/  USEL UR26, UR37, 0x2, UP1 ;  /* 0x00000002251a7887 */ /* 0x000fe40008800000 */
[----:B------:R-:W-:Y:S02]  /*1ab0*/  ULEA.HI UR4, UR4, UR5, URZ, 0x6 ;  /* 0x0000000504047291 */ /* 0x000fe4000f8f30ff */
[----:B------:R-:W-:Y:S02]  /*1ac0*/  USHF.L.U32 UR5, UR29, 0x4, URZ ;  /* 0x000000041d057899 */ /* 0x000fe400080006ff */
[----:B------:R-:W-:-:S02]  /*1ad0*/  USHF.R.S32.HI UR43, URZ, 0x6, UR4 ;  /* 0x00000006ff2b7899 */ /* 0x000fc40008011404 */
[----:B------:R-:W-:Y:S02]  /*1ae0*/  UIADD3 UR4, UPT, UPT, UR6, -0x1, URZ ;  /* 0xffffffff06047890 */ /* 0x000fe4000fffe0ff */
[----:B------:R-:W-:Y:S02]  /*1af0*/  UISETP.LT.U32.AND UP0, UPT, UR43, 0x11, UPT ;  /* 0x000000112b00788c */ /* 0x000fe4000bf01070 */
[----:B------:R-:W-:Y:S02]  /*1b00*/  UISETP.GE.U32.AND UP2, UPT, UR4, -0x7f, UPT ;  /* 0xffffff810400788c */ /* 0x000fe4000bf46070 */
[----:B------:R-:W-:Y:S02]  /*1b10*/  USEL UR41, UR43, 0x11, UP0 ;  /* 0x000000112b297887 */ /* 0x000fe40008000000 */
[----:B------:R-:W-:Y:S02]  /*1b20*/  ULOP3.LUT UR44, UR5, 0x30, URZ, 0xe2, !UPT ;  /* 0x00000030052c7892 */ /* 0x000fe4000f8ee2ff */
[----:B------:R-:W-:-:S02]  /*1b30*/  UIADD3 UR25, UPT, UPT, UR41, -0x1, URZ ;  /* 0xffffffff29197890 */ /* 0x000fc4000fffe0ff */
[----:B------:R-:W-:Y:S01]  /*1b40*/  UIADD3 UR46, UPT, UPT, UR43, -UR41, URZ ;  /* 0x800000292b2e7290 */ /* 0x000fe2000fffe0ff */
[----:B------:R-:W-:Y:S02]  /*1b50*/  UMOV UR5, URZ ;  /* 0x000000ff00057c82 */ /* 0x000fe40008000000 */
[----:B------:R-:W-:-:S04]  /*1b60*/  @UP2 UIADD3 UR25, UPT, UPT, UR41, URZ, URZ ;  /* 0x000000ff29192290 */ /* 0x000fc8000fffe0ff */
[----:B-1-34-:R-:W-:-:S12]  /*1b70*/  UIADD3 UR25, UPT, UPT, UR25, 0x1, URZ ;  /* 0x0000000119197890 */ /* 0x01afd8000fffe0ff */
.L_x_43:
[----:B------:R-:W-:Y:S01]  /*1b80*/  UISETP.NE.AND UP0, UPT, UR45, URZ, UPT ;  /* 0x000000ff2d00728c */ /* 0x000fe2000bf05270 */
[----:B------:R-:W1:Y:S08]  /*1b90*/  S2UR UR45, SR_CgaCtaId ;  /* 0x00000000002d79c3 */ /* 0x000e700000008800 */
[----:B------:R-:W-:Y:S05]  /*1ba0*/  BRA.U UP0, `(.L_x_24) ;  /* 0x0000000100347547 */ /* 0x000fea000b800000 */
[----:B------:R-:W2:Y:S01]  /*1bb0*/  S2R R0, SR_CgaCtaId ;  /* 0x0000000000007919 */ /* 0x000ea20000008800 */
[----:B------:R-:W-:-:S04]  /*1bc0*/  MOV R2, 0x400 ;  /* 0x0000040000027802 */ /* 0x000fc80000000f00 */
[----:B--2---:R-:W-:Y:S02]  /*1bd0*/  LEA R0, R0, R2, 0x18 ;  /* 0x0000000200007211 */ /* 0x004fe400078ec0ff */
[----:B------:R-:W-:-:S03]  /*1be0*/  SHF.L.U32 R2, R8, 0x1f, RZ ;  /* 0x0000001f08027819 */ /* 0x000fc600000006ff */
[----:B------:R-:W-:-:S04]  /*1bf0*/  IMAD R0, R9, 0x8, R0 ;  /* 0x0000000809007824 */ /* 0x000fc800078e0200 */
[----:B------:R-:W2:Y:S02]  /*1c00*/  SYNCS.PHASECHK.TRANS64.TRYWAIT P0, [R0+URZ+0x1b0], R2 ;  /* 0x0001b002000075a7 */ /* 0x000ea400080011ff */
[----:B--2---:R-:W-:Y:S05]  /*1c10*/  @!P0 BRA `(.L_x_25) ;  /* 0x00000064009c8947 */ /* 0x004fea0003800000 */
.L_x_126:
[----:B------:R-:W-:Y:S01]  /*1c20*/  VIADD R9, R9, 0x1 ;  /* 0x0000000109097836 */ /* 0x000fe20000000000 */
[----:B------:R2:W-:Y:S04]  /*1c30*/  SYNCS.ARRIVE.TRANS64.A1T0 RZ, [R0+URZ+0x1a0], RZ ;  /* 0x0001a0ff00ff79a7 */ /* 0x0005e800081000ff */
[----:B------:R-:W-:-:S04]  /*1c40*/  ISETP.NE.AND P0, PT, R9, 0x2, PT ;  /* 0x000000020900780c */ /* 0x000fc80003f05270 */
[----:B------:R-:W-:Y:S02]  /*1c50*/  SEL R9, R9, RZ, P0 ;  /* 0x000000ff09097207 */ /* 0x000fe40000000000 */
[----:B--2---:R-:W-:-:S04]  /*1c60*/  SEL R0, RZ, 0x1, P0 ;  /* 0x00000001ff007807 */ /* 0x004fc80000000000 */
[----:B------:R-:W-:-:S07]  /*1c70*/  LOP3.LUT R8, R8, R0, RZ, 0x3c, !PT ;  /* 0x0000000008087212 */ /* 0x000fce00078e3cff */
.L_x_24:
[----:B------:R-:W-:Y:S01]  /*1c80*/  UMOV UR6, 0x400 ;  /* 0x0000040000067882 */ /* 0x000fe20000000000 */
[----:B------:R-:W-:Y:S01]  /*1c90*/  SHF.L.U32 R0, R12, 0x1f, RZ ;  /* 0x0000001f0c007819 */ /* 0x000fe200000006ff */
[----:B-1----:R-:W-:Y:S02]  /*1ca0*/  ULEA UR6, UR45, UR6, 0x18 ;  /* 0x000000062d067291 */ /* 0x002fe4000f8ec0ff */
[----:B------:R-:W-:Y:S02]  /*1cb0*/  UISETP.GE.U32.AND UP0, UPT, UR48, 0x7f, UPT ;  /* 0x0000007f3000788c */ /* 0x000fe4000bf06070 */
[----:B------:R-:W-:Y:S02]  /*1cc0*/  ULEA UR4, UR5, UR6, 0x3 ;  /* 0x0000000605047291 */ /* 0x000fe4000f8e18ff */
[----:B------:R-:W-:Y:S02]  /*1cd0*/  ULEA UR11, UR20, UR47, 0x1 ;  /* 0x0000002f140b7291 */ /* 0x000fe4000f8e08ff */
[----:B------:R-:W-:-:S02]  /*1ce0*/  ULEA UR35, UR16, UR44, 0x6 ;  /* 0x0000002c10237291 */ /* 0x000fc4000f8e30ff */
[----:B------:R-:W-:Y:S01]  /*1cf0*/  USHF.L.U32 UR11, UR11, 0x6, URZ ;  /* 0x000000060b0b7899 */ /* 0x000fe200080006ff */
[----:B------:R-:W-:Y:S02]  /*1d00*/  UMOV UR13, URZ ;  /* 0x000000ff000d7c82 */ /* 0x000fe40008000000 */
[----:B------:R1:W2:Y:S01]  /*1d10*/  SYNCS.PHASECHK.TRANS64.TRYWAIT P0, [UR4+0x88], R0 ;  /* 0x00008800ff0075a7 */ /* 0x0002a20008001104 */
[----:B------:R-:W-:Y:S08]  /*1d20*/  BRA.U !UP0, `(.L_x_26) ;  /* 0x0000000108c07547 */ /* 0x000ff0000b800000 */
[----:B------:R-:W-:Y:S01]  /*1d30*/  UMOV UR7, URZ ;  /* 0x000000ff00077c82 */ /* 0x000fe20008000000 */
[----:B------:R-:W-:-:S05]  /*1d40*/  UMOV UR4, UR5 ;  /* 0x0000000500047c82 */ /* 0x000fca0008000000 */
.L_x_32:
[----:B------:R-:W-:Y:S01]  /*1d50*/  ULEA UR33, UR4, UR6, 0x3 ;  /* 0x0000000604217291 */ /* 0x000fe2000f8e18ff */
[----:B------:R-:W-:Y:S01]  /*1d60*/  @!P3 MOV R2, 0x3000 ;  /* 0x000030000002b802 */ /* 0x000fe20000000f00 */
[----:B--2-4-:R-:W-:Y:S10]  /*1d70*/  @P0 BRA `(.L_x_27) ;  /* 0x00000000000c0947 */ /* 0x014ff40003800000 */
[----:B------:R-:W-:-:S04]  /*1d80*/  SHF.L.U32 R3, R12, 0x1f, RZ ;  /* 0x0000001f0c037819 */ /* 0x000fc800000006ff */
[----:B------:R-:W2:Y:S02]  /*1d90*/  SYNCS.PHASECHK.TRANS64.TRYWAIT P0, [UR33+0x88], R3 ;  /* 0x00008803ff0075a7 */ /* 0x000ea40008001121 */
[----:B--2---:R-:W-:Y:S05]  /*1da0*/  @!P0 BRA `(.L_x_28) ;  /* 0x00000064004c8947 */ /* 0x004fea0003800000 */
.L_x_27:
[----:B------:R2:W-:Y:S01]  /*1db0*/  @!P3 SYNCS.ARRIVE.TRANS64 RZ, [UR33], R2 ;  /* 0x00000002ffffb9a7 */ /* 0x0005e20008000021 */
[----:B------:R-:W-:-:S04]  /*1dc0*/  ULOP3.LUT UR5, UR26, 0x2, URZ, 0xfc, !UPT ;  /* 0x000000021a057892 */ /* 0x000fc8000f8efcff */
[----:B------:R-:W-:-:S09]  /*1dd0*/  UISETP.NE.AND UP0, UPT, UR5, 0x2, UPT ;  /* 0x000000020500788c */ /* 0x000fd2000bf05270 */
[----:B------:R-:W-:Y:S05]  /*1de0*/  BRA.U UP0, `(.L_x_29) ;  /* 0x0000000100047547 */ /* 0x000fea000b800000 */
[----:B------:R-:W-:Y:S05]  /*1df0*/  BPT.TRAP 0x1 ;  /* 0x000000040000795c */ /* 0x000fea0000300000 */
.L_x_29:
[----:B------:R-:W-:Y:S04]  /*1e00*/  BSSY.RECONVERGENT B0, `(.L_x_30) ;  /* 0x0000003000007945 */ /* 0x000fe80003800200 */
[----:B------:R-:W-:Y:S05]  /*1e10*/  @P2 BRA `(.L_x_31) ;  /* 0x0000000000042947 */ /* 0x000fea0003800000 */
[----:B------:R-:W-:Y:S05]  /*1e20*/  BPT.TRAP 0x1 ;  /* 0x000000040000795c */ /* 0x000fea0000300000 */
.L_x_31:
[----:B------:R-:W-:Y:S05]  /*1e30*/  BSYNC.RECONVERGENT B0 ;  /* 0x0000000000007941 */ /* 0x000fea0003800200 */
.L_x_30:
[----:B------:R-:W-:Y:S02]  /*1e40*/  UIADD3 UR5, UPT, UPT, UR4, 0x1, URZ ;  /* 0x0000000104057890 */ /* 0x000fe4000fffe0ff */
[----:B------:R-:W-:Y:S02]  /*1e50*/  USHF.L.U32 UR34, UR7, 0x6, URZ ;  /* 0x0000000607227899 */ /* 0x000fe400080006ff */
[----:B------:R-:W-:Y:S02]  /*1e60*/  UISETP.NE.AND UP0, UPT, UR5, 0x11, UPT ;  /* 0x000000110500788c */ /* 0x000fe4000bf05270 */
[----:B------:R-:W-:Y:S02]  /*1e70*/  UIADD3 UR7, UPT, UPT, UR7, 0x1, URZ ;  /* 0x0000000107077890 */ /* 0x000fe4000fffe0ff */
[----:B------:R-:W-:Y:S02]  /*1e80*/  USEL UR9, URZ, 0x1, UP0 ;  /* 0x00000001ff097887 */ /* 0x000fe40008000000 */
[----:B------:R-:W-:-:S02]  /*1e90*/  USEL UR5, UR5, URZ, UP0 ;  /* 0x000000ff05057287 */ /* 0x000fc40008000000 */
[----:B------:R-:W-:Y:S02]  /*1ea0*/  UIADD3 UR14, UP0, UPT, UR30, 0x180, URZ ;  /* 0x000001801e0e7890 */ /* 0x000fe4000ff1e0ff */
[----:B------:R-:W-:Y:S01]  /*1eb0*/  ULEA UR8, UR5, UR6, 0x3 ;  /* 0x0000000605087291 */ /* 0x000fe2000f8e18ff */
[----:B------:R-:W-:Y:S01]  /*1ec0*/  LOP3.LUT R12, R12, UR9, RZ, 0x3c, !PT ;  /* 0x000000090c0c7c12 */ /* 0x000fe2000f8e3cff */
[----:B------:R-:W-:Y:S02]  /*1ed0*/  ULEA UR32, UR4, UR28, 0xc ;  /* 0x0000001c04207291 */ /* 0x000fe4000f8e60ff */
[----:B------:R-:W-:Y:S01]  /*1ee0*/  UIADD3 UR16, UP1, UPT, UR30, 0x80, URZ ;  /* 0x000000801e107890 */ /* 0x000fe2000ff3e0ff */
[----:B-1----:R-:W-:Y:S01]  /*1ef0*/  SHF.L.U32 R0, R12, 0x1f, RZ ;  /* 0x0000001f0c007819 */ /* 0x002fe200000006ff */
[----:B------:R-:W-:Y:S02]  /*1f00*/  UIADD3.X UR15, UPT, UPT, URZ, UR31, URZ, UP0, !UPT ;  /* 0x0000001fff0f7290 */ /* 0x000fe400087fe4ff */
[----:B------:R-:W-:Y:S01]  /*1f10*/  UISETP.NE.AND UP0, UPT, UR7, UR25, UPT ;  /* 0x000000190700728c */ /* 0x000fe2000bf05270 */
[----:B------:R3:W4:Y:S01]  /*1f20*/  SYNCS.PHASECHK.TRANS64.TRYWAIT P0, [UR8+0x88], R0 ;  /* 0x00008800ff0075a7 */ /* 0x0007220008001108 */
[----:B------:R-:W-:-:S02]  /*1f30*/  ULEA UR8, UR4, UR27, 0xd ;  /* 0x0000001b04087291 */ /* 0x000fc4000f8e68ff */
[----:B------:R-:W-:Y:S02]  /*1f40*/  UIADD3.X UR17, UPT, UPT, URZ, UR31, URZ, UP1, !UPT ;  /* 0x0000001fff117290 */ /* 0x000fe40008ffe4ff */
[----:B------:R-:W-:Y:S02]  /*1f50*/  UIADD3 UR32, UPT, UPT, UR6, 0x4400, UR32 ;  /* 0x0000440006207890 */ /* 0x000fe4000fffe020 */
[----:B------:R-:W-:Y:S02]  /*1f60*/  UPRMT UR13, URZ, 0x5410, UR24 ;  /* 0x00005410ff0d7896 */ /* 0x000fe40008000018 */
[----:B------:R-:W-:Y:S02]  /*1f70*/  UIADD3 UR8, UPT, UPT, UR6, 0x15400, UR8 ;  /* 0x0001540006087890 */ /* 0x000fe4000fffe008 */
[----:B------:R-:W-:Y:S01]  /*1f80*/  UPRMT UR4, URZ, 0x5410, UR21 ;  /* 0x00005410ff047896 */ /* 0x000fe20008000015 */
[----:B------:R-:W-:Y:S01]  /*1f90*/  UMOV UR18, 0x0 ;  /* 0x0000000000127882 */ /* 0x000fe20000000000 */
[----:B------:R-:W-:Y:S01]  /*1fa0*/  UMOV UR19, 0x10000000 ;  /* 0x1000000000137882 */ /* 0x000fe20000000000 */
[----:B------:R-:W-:Y:S01]  /*1fb0*/  UMOV UR12, UR36 ;  /* 0x00000024000c7c82 */ /* 0x000fe20008000000 */
[----:B------:R-:W-:Y:S01]  /*1fc0*/  UMOV UR9, UR33 ;  /* 0x0000002100097c82 */ /* 0x000fe20008000000 */
[----:B------:R-:W-:Y:S01]  /*1fd0*/  UMOV UR10, UR34 ;  /* 0x00000022000a7c82 */ /* 0x000fe20008000000 */
[----:B------:R1:W-:Y:S03]  /*1fe0*/  UTMALDG.3D.MULTICAST [UR32], [UR16], UR13, desc[UR18] ;  /* 0x00001220100073b4 */ /* 0x0003e6000801180d */
[----:B------:R2:W-:Y:S01]  /*1ff0*/  UTMALDG.3D.MULTICAST [UR8], [UR14], UR4, desc[UR18] ;  /* 0x000012080e0073b4 */ /* 0x0005e20008011804 */
[----:B-1----:R-:W-:Y:S01]  /*2000*/  UMOV UR13, UR25 ;  /* 0x00000019000d7c82 */ /* 0x002fe20008000000 */
[----:B--2---:R-:W-:Y:S01]  /*2010*/  UMOV UR4, UR5 ;  /* 0x0000000500047c82 */ /* 0x004fe20008000000 */
[----:B---3--:R-:W-:Y:S05]  /*2020*/  BRA.U UP0, `(.L_x_32) ;  /* 0xfffffffd00487547 */ /* 0x008fea000b83ffff */
.L_x_26:
[----:B------:R-:W-:Y:S01]  /*2030*/  ULEA UR4, UR5, UR6, 0x3 ;  /* 0x0000000605047291 */ /* 0x000fe2000f8e18ff */
[----:B-1----:R-:W-:Y:S01]  /*2040*/  SHF.L.U32 R0, R12, 0x1f, RZ ;  /* 0x0000001f0c007819 */ /* 0x002fe200000006ff */
[----:B------:R-:W-:Y:S01]  /*2050*/  @!P1 SYNCS.ARRIVE.TRANS64.A1T0 RZ, [UR6+0x138], RZ ;  /* 0x000138ffffff99a7 */ /* 0x000fe20008100006 */
[----:B------:R-:W-:-:S06]  /*2060*/  UISETP.GT.AND UP0, UPT, UR43, UR41, UPT ;  /* 0x000000292b00728c */ /* 0x000fcc000bf04270 */
[----:B--2-4-:R1:W2:Y:S03]  /*2070*/  SYNCS.PHASECHK.TRANS64.TRYWAIT P0, [UR4+0x88], R0 ;  /* 0x00008800ff0075a7 */ /* 0x0142a60008001104 */
[----:B------:R-:W-:Y:S05]  /*2080*/  BRA.U !UP0, `(.L_x_33) ;  /* 0x0000000108c47547 */ /* 0x000fea000b800000 */
[----:B------:R-:W-:Y:S01]  /*2090*/  UIADD3 UR29, UPT, UPT, UR46, UR13, URZ ;  /* 0x0000000d2e1d7290 */ /* 0x000fe2000fffe0ff */
[----:B------:R-:W-:-:S11]  /*20a0*/  UMOV UR4, UR5 ;  /* 0x0000000500047c82 */ /* 0x000fd60008000000 */
.L_x_39:
[----:B------:R-:W-:Y:S01]  /*20b0*/  ULEA UR17, UR4, UR6, 0x3 ;  /* 0x0000000604117291 */ /* 0x000fe2000f8e18ff */
[----:B--2---:R-:W-:Y:S01]  /*20c0*/  @!P3 MOV R2, 0x3000 ;  /* 0x000030000002b802 */ /* 0x004fe20000000f00 */
[----:B--2-4-:R-:W-:Y:S10]  /*20d0*/  @P0 BRA `(.L_x_34) ;  /* 0x00000000000c0947 */ /* 0x014ff40003800000 */
[----:B------:R-:W-:-:S04]  /*20e0*/  SHF.L.U32 R3, R12, 0x1f, RZ ;  /* 0x0000001f0c037819 */ /* 0x000fc800000006ff */
[----:B------:R-:W2:Y:S02]  /*20f0*/  SYNCS.PHASECHK.TRANS64.TRYWAIT P0, [UR17+0x88], R3 ;  /* 0x00008803ff0075a7 */ /* 0x000ea40008001111 */
[----:B--2---:R-:W-:Y:S05]  /*2100*/  @!P0 BRA `(.L_x_35) ;  /* 0x00000060008c8947 */ /* 0x004fea0003800000 */
.L_x_34:
[----:B------:R2:W-:Y:S01]  /*2110*/  @!P3 SYNCS.ARRIVE.TRANS64 RZ, [UR17], R2 ;  /* 0x00000002ffffb9a7 */ /* 0x0005e20008000011 */
[----:B------:R-:W-:-:S04]  /*2120*/  ULOP3.LUT UR5, UR26, 0x2, URZ, 0xfc, !UPT ;  /* 0x000000021a057892 */ /* 0x000fc8000f8efcff */
[----:B------:R-:W-:-:S09]  /*2130*/  UISETP.NE.AND UP0, UPT, UR5, 0x2, UPT ;  /* 0x000000020500788c */ /* 0x000fd2000bf05270 */
[----:B------:R-:W-:Y:S05]  /*2140*/  BRA.U UP0, `(.L_x_36) ;  /* 0x0000000100047547 */ /* 0x000fea000b800000 */
[----:B------:R-:W-:Y:S05]  /*2150*/  BPT.TRAP 0x1 ;  /* 0x000000040000795c */ /* 0x000fea0000300000 */
.L_x_36:
[----:B------:R-:W-:Y:S04]  /*2160*/  BSSY.RECONVERGENT B0, `(.L_x_37) ;  /* 0x0000003000007945 */ /* 0x000fe80003800200 */
[----:B------:R-:W-:Y:S05]  /*2170*/  @P2 BRA `(.L_x_38) ;  /* 0x0000000000042947 */ /* 0x000fea0003800000 */
[----:B------:R-:W-:Y:S05]  /*2180*/  BPT.TRAP 0x1 ;  /* 0x000000040000795c */ /* 0x000fea0000300000 */
.L_x_38:
[----:B------:R-:W-:Y:S05]  /*2190*/  BSYNC.RECONVERGENT B0 ;  /* 0x0000000000007941 */ /* 0x000fea0003800200 */
.L_x_37:
        /* <DEDUP_REMOVED lines=13> */
[----:B------:R-:W-:Y:S01]  /*2270*/  ULEA UR8, UR4, UR27, 0xd ;  /* 0x0000001b04087291 */ /* 0x000fe2000f8e68ff */
[----:B------:R3:W4:Y:S01]  /*2280*/  SYNCS.PHASECHK.TRANS64.TRYWAIT P0, [UR7+0x88], R0 ;  /* 0x00008800ff0075a7 */ /* 0x0007220008001107 */
[----:B------:R-:W-:-:S02]  /*2290*/  UISETP.NE.AND UP0, UPT, UR13, UR29, UPT ;  /* 0x0000001d0d00728c */ /* 0x000fc4000bf05270 */
[----:B------:R-:W-:Y:S02]  /*22a0*/  UIADD3 UR16, UPT, UPT, UR6, 0x4400, UR16 ;  /* 0x0000440006107890 */ /* 0x000fe4000fffe010 */
[----:B------:R-:W-:Y:S02]  /*22b0*/  UIADD3.X UR23, UPT, UPT, URZ, UR31, URZ, UP1, !UPT ;  /* 0x0000001fff177290 */ /* 0x000fe40008ffe4ff */
        /* <DEDUP_REMOVED lines=8> */
[----:B------:R-:W-:Y:S01]  /*2340*/  UMOV UR9, UR17 ;  /* 0x0000001100097c82 */ /* 0x000fe20008000000 */
[----:B------:R-:W-:Y:S01]  /*2350*/  UMOV UR10, UR18 ;  /* 0x00000012000a7c82 */ /* 0x000fe20008000000 */
[----:B------:R-:W-:Y:S01]  /*2360*/  UTMALDG.3D.MULTICAST [UR16], [UR22], UR7, desc[UR32] ;  /* 0x00002010160073b4 */ /* 0x000fe20008011807 */
[----:B------:R1:W-:Y:S02]  /*2370*/  UTMALDG.3D.MULTICAST [UR8], [UR14], UR4, desc[UR32] ;  /* 0x000020080e0073b4 */ /* 0x0003e40008011804 */
[----:B-1----:R-:W-:Y:S01]  /*2380*/  UMOV UR4, UR5 ;  /* 0x0000000500047c82 */ /* 0x002fe20008000000 */
[----:B---3--:R-:W-:Y:S05]  /*2390*/  BRA.U UP0, `(.L_x_39) ;  /* 0xfffffffd00447547 */ /* 0x008fea000b83ffff */
.L_x_33:
[C---:B------:R-:W-:Y:S01]  /*23a0*/  LEA R3, R11.reuse, UR6, 0x3 ;  /* 0x000000060b037c11 */ /* 0x040fe2000f8e18ff */
[----:B------:R-:W-:Y:S01]  /*23b0*/  NOP ;  /* 0x0000000000007918 */ /* 0x000fe20000000000 */
[----:B-1----:R-:W-:Y:S02]  /*23c0*/  SHF.L.U32 R0, R10, 0x1f, RZ ;  /* 0x0000001f0a007819 */ /* 0x002fe400000006ff */
[----:B------:R-:W-:Y:S02]  /*23d0*/  LEA R4, R11, UR6, 0x4 ;  /* 0x000000060b047c11 */ /* 0x000fe4000f8e20ff */
[----:B--2-4-:R-:W1:Y:S02]  /*23e0*/  SYNCS.PHASECHK.TRANS64.TRYWAIT P0, [R3+URZ+0x140], R0 ;  /* 0x00014000030075a7 */ /* 0x014e6400080011ff */
[----:B-1----:R-:W-:Y:S05]  /*23f0*/  @!P0 BRA `(.L_x_40) ;  /* 0x0000005c00e88947 */ /* 0x002fea0003800000 */
.L_x_129:
[----:B------:R-:W2:Y:S01]  /*2400*/  LDS.128 R4, [R4+0x1d0] ;  /* 0x0001d00004047984 */ /* 0x000ea20000000c00 */
[----:B------:R-:W-:Y:S01]  /*2410*/  UISETP.GE.AND UP0, UPT, UR42, 0x1, UPT ;  /* 0x000000012a00788c */ /* 0x000fe2000bf06270 */
[----:B------:R-:W-:Y:S01]  /*2420*/  @!PT LDS RZ, [RZ] ;  /* 0x00000000fffff984 */ /* 0x000fe20000000800 */
[----:B------:R-:W-:Y:S01]  /*2430*/  @!PT LDS RZ, [RZ] ;  /* 0x00000000fffff984 */ /* 0x000fe20000000800 */
[----:B------:R-:W-:Y:S01]  /*2440*/  @!PT LDS RZ, [RZ] ;  /* 0x00000000fffff984 */ /* 0x000fe20000000800 */
[----:B------:R-:W-:Y:S01]  /*2450*/  @!PT LDS RZ, [RZ] ;  /* 0x00000000fffff984 */ /* 0x000fe20000000800 */
[----:B------:R3:W-:Y:S06]  /*2460*/  MEMBAR.ALL.CTA ;  /* 0x0000000000007992 */ /* 0x0007ec0000008000 */
[----:B---3--:R-:W3:Y:S01]  /*2470*/  FENCE.VIEW.ASYNC.S ;  /* 0x00000000000073c6 */ /* 0x008ee20000000000 */
[----:B--2---:R-:W-:-:S13]  /*2480*/  LOP3.LUT P0, RZ, R6, 0x1, RZ, 0xc0, !PT ;  /* 0x0000000106ff7812 */ /* 0x004fda000780c0ff */
[----:B---3--:R-:W-:Y:S01]  /*2490*/  VOTEU.ANY UP1, P0 ;  /* 0x0000000000ff7886 */ /* 0x008fe20000020100 */
[----:B------:R-:W-:-:S13]  /*24a0*/  PLOP3.LUT P0, PT, PT, PT, UP1, 0x80, 0x8 ;  /* 0x000000000008781c */ /* 0x000fda0003f0f018 */
[----:B-1----:R-:W-:Y:S02]  /*24b0*/  @P0 LOP3.LUT R0, R5, 0xffff, RZ, 0xc0, !PT ;  /* 0x0000ffff05000812 */ /* 0x002fe400078ec0ff */
[----:B------:R-:W-:Y:S02]  /*24c0*/  @P0 MOV R2, R4 ;  /* 0x0000000400020202 */ /* 0x000fe40000000f00 */
[----:B------:R-:W-:Y:S01]  /*24d0*/  @P0 R2UR UR7, R0 ;  /* 0x00000000000702ca */ /* 0x000fe200000e0000 */
[----:B------:R-:W-:Y:S01]  /*24e0*/  VIADD R0, R3, 0x150 ;  /* 0x0000015003007836 */ /* 0x000fe20000000000 */
[----:B------:R-:W-:Y:S02]  /*24f0*/  @P0 SHF.R.U32.HI R4, RZ, 0x10, R5 ;  /* 0x00000010ff040819 */ /* 0x000fe40000011605 */
[----:B------:R-:W-:Y:S02]  /*2500*/  @P0 R2UR UR8, R2 ;  /* 0x00000000020802ca */ /* 0x000fe400000e0000 */
[----:B------:R-:W-:-:S02]  /*2510*/  PRMT R0, RZ, 0x654, R0 ;  /* 0x00000654ff007816 */ /* 0x000fc40000000000 */
[----:B------:R-:W-:Y:S02]  /*2520*/  @P0 R2UR UR4, R4 ;  /* 0x00000000040402ca */ /* 0x000fe400000e0000 */
[----:B------:R1:W-:Y:S03]  /*2530*/  SYNCS.ARRIVE.TRANS64.RED.A1T0 RZ, [R0+URZ], RZ ;  /* 0x000000ff00ff79a7 */ /* 0x0003e600081004ff */
[----:B------:R-:W-:-:S04]  /*2540*/  @UP1 UMOV UR37, UR7 ;  /* 0x0000000700251c82 */ /* 0x000fc80008000000 */
[----:B------:R-:W-:-:S04]  /*2550*/  @UP1 UMOV UR38, UR8 ;  /* 0x0000000800261c82 */ /* 0x000fc80008000000 */
[----:B------:R-:W-:Y:S01]  /*2560*/  @UP1 UMOV UR36, UR4 ;  /* 0x0000000400241c82 */ /* 0x000fe20008000000 */
[----:B------:R-:W-:Y:S05]  /*2570*/  BRA.U !UP0, `(.L_x_41) ;  /* 0x0000000108d47547 */ /* 0x000fea000b800000 */
[----:B------:R-:W2:Y:S01]  /*2580*/  LDCU.128 UR12, c[0x0][0xb10] ;  /* 0x00016200ff0c77ac */ /* 0x000ea20008000c00 */
[----:B------:R-:W3:Y:S01]  /*2590*/  LDCU UR29, c[0x0][0xb20] ;  /* 0x00016400ff1d77ac */ /* 0x000ee20008000800 */
[----:B------:R-:W4:Y:S01]  /*25a0*/  LDCU UR20, c[0x0][0xb0c] ;  /* 0x00016180ff1477ac */ /* 0x000f220008000800 */
[----:B------:R-:W1:Y:S01]  /*25b0*/  LDCU.64 UR10, c[0x0][0xb28] ;  /* 0x00016500ff0a77ac */ /* 0x000e620008000a00 */
[----:B------:R-:W-:Y:S02]  /*25c0*/  UISETP.NE.AND UP3, UPT, UR42, 0x1, UPT ;  /* 0x000000012a00788c */ /* 0x000fe4000bf65270 */
[----:B--2---:R-:W-:Y:S02]  /*25d0*/  UIMAD.WIDE.U32 UR16, UR39, UR15, URZ ;  /* 0x0000000f271072a5 */ /* 0x004fe4000f8e00ff */
[----:B------:R-:W-:Y:S02]  /*25e0*/  UIMAD.WIDE.U32 UR8, UR40, UR12, URZ ;  /* 0x0000000c280872a5 */ /* 0x000fe4000f8e00ff */
[----:B------:R-:W-:-:S02]  /*25f0*/  UISETP.NE.AND UP0, UPT, UR14, 0x1, UPT ;  /* 0x000000010e00788c */ /* 0x000fc4000bf05270 */
[----:B------:R-:W-:Y:S01]  /*2600*/  UIMAD.WIDE.U32 UR22, UR37, UR15, URZ ;  /* 0x0000000f251672a5 */ /* 0x000fe2000f8e00ff */
[----:B------:R-:W-:Y:S02]  /*2610*/  UMOV UR16, UR17 ;  /* 0x0000001100107c82 */ /* 0x000fe40008000000 */
[----:B------:R-:W-:Y:S01]  /*2620*/  UMOV UR8, UR9 ;  /* 0x0000000900087c82 */ /* 0x000fe20008000000 */
[----:B---3--:R-:W-:Y:S02]  /*2630*/  USHF.R.U32.HI UR16, URZ, UR29, UR16 ;  /* 0x0000001dff107299 */ /* 0x008fe40008011610 */
[----:B----4-:R-:W-:Y:S02]  /*2640*/  UISETP.NE.AND UP2, UPT, UR20, 0x1, UPT ;  /* 0x000000011400788c */ /* 0x010fe4000bf45270 */
[----:B------:R-:W-:Y:S02]  /*2650*/  USHF.R.U32.HI UR8, URZ, UR13, UR8 ;  /* 0x0000000dff087299 */ /* 0x000fe40008011608 */
[----:B------:R-:W-:-:S02]  /*2660*/  USEL UR7, UR39, UR16, !UP0 ;  /* 0x0000001027077287 */ /* 0x000fc4000c000000 */
[----:B------:R-:W-:Y:S02]  /*2670*/  USEL UR8, UR40, UR8, !UP2 ;  /* 0x0000000828087287 */ /* 0x000fe4000d000000 */
[----:B-1----:R-:W-:Y:S01]  /*2680*/  UIMAD.WIDE.U32 UR16, UR7, UR10, URZ ;  /* 0x0000000a071072a5 */ /* 0x002fe2000f8e00ff */
[----:B------:R-:W-:Y:S01]  /*2690*/  UMOV UR4, UR23 ;  /* 0x0000001700047c82 */ /* 0x000fe20008000000 */
[----:B------:R-:W-:Y:S02]  /*26a0*/  UIMAD.WIDE.U32 UR18, UR38, UR12, URZ ;  /* 0x0000000c261272a5 */ /* 0x000fe4000f8e00ff */
[----:B------:R-:W-:-:S03]  /*26b0*/  UIMAD.WIDE.U32 UR22, UR8, UR10, URZ ;  /* 0x0000000a081672a5 */ /* 0x000fc6000f8e00ff */
[----:B------:R-:W-:Y:S01]  /*26c0*/  UMOV UR16, UR17 ;  /* 0x0000001100107c82 */ /* 0x000fe20008000000 */
[----:B------:R-:W-:Y:S02]  /*26d0*/  USHF.R.U32.HI UR4, URZ, UR29, UR4 ;  /* 0x0000001dff047299 */ /* 0x000fe40008011604 */
[----:B------:R-:W-:Y:S01]  /*26e0*/  @UP3 USHF.R.U32.HI UR7, URZ, UR11, UR16 ;  /* 0x0000000bff073299 */ /* 0x000fe20008011610 */
[----:B------:R-:W-:Y:S01]  /*26f0*/  UMOV UR18, UR19 ;  /* 0x0000001300127c82 */ /* 0x000fe20008000000 */
[----:B------:R-:W-:Y:S01]  /*2700*/  UMOV UR22, UR23 ;  /* 0x0000001700167c82 */ /* 0x000fe20008000000 */
[----:B------:R-:W-:Y:S02]  /*2710*/  USHF.R.U32.HI UR13, URZ, UR13, UR18 ;  /* 0x0000000dff0d7299 */ /* 0x000fe40008011612 */
[----:B------:R-:W-:Y:S02]  /*2720*/  USEL UR4, UR37, UR4, !UP0 ;  /* 0x0000000425047287 */ /* 0x000fe4000c000000 */
[----:B------:R-:W-:-:S02]  /*2730*/  @UP3 USHF.R.U32.HI UR8, URZ, UR11, UR22 ;  /* 0x0000000bff083299 */ /* 0x000fc40008011616 */
[----:B------:R-:W-:Y:S02]  /*2740*/  UIMAD UR9, UR42, UR7, URZ ;  /* 0x000000072a0972a4 */ /* 0x000fe4000f8e02ff */
[----:B------:R-:W-:Y:S02]  /*2750*/  USEL UR7, UR38, UR13, !UP2 ;  /* 0x0000000d26077287 */ /* 0x000fe4000d000000 */
[----:B------:R-:W-:Y:S02]  /*2760*/  UIMAD UR12, UR42, UR8, URZ ;  /* 0x000000082a0c72a4 */ /* 0x000fe4000f8e02ff */
[----:B------:R-:W-:Y:S02]  /*2770*/  UISETP.GE.AND UP0, UPT, UR4, UR9, UPT ;  /* 0x000000090400728c */ /* 0x000fe4000bf06270 */
[----:B------:R-:W-:Y:S02]  /*2780*/  UIMAD.WIDE.U32 UR16, UR4, UR10, URZ ;  /* 0x0000000a041072a5 */ /* 0x000fe4000f8e00ff */
[----:B------:R-:W-:-:S02]  /*2790*/  UISETP.GE.OR UP0, UPT, UR7, UR12, UP0 ;  /* 0x0000000c0700728c */ /* 0x000fc40008706670 */
        /* <DEDUP_REMOVED lines=19> */
.L_x_41:
[----:B------:R-:W2:Y:S02]  /*28d0*/  LDCU UR4, c[0x0][0xb30] ;  /* 0x00016600ff0477ac */ /* 0x000ea40008000800 */
[----:B--2---:R-:W-:-:S09]  /*28e0*/  UISETP.NE.AND UP0, UPT, UR4, 0x1, UPT ;  /* 0x000000010400788c */ /* 0x004fd2000bf05270 */
        /* <DEDUP_REMOVED lines=18> */
.L_x_42:
[----:B------:R-:W-:Y:S01]  /*2a10*/  VIADD R11, R11, 0x1 ;  /* 0x000000010b0b7836 */ /* 0x000fe20000000000 */
[----:B------:R-:W-:Y:S01]  /*2a20*/  PLOP3.LUT P1, PT, PT, PT, PT, 0x80, 0x8 ;  /* 0x000000000008781c */ /* 0x000fe20003f2f070 */
[----:B------:R-:W-:Y:S02]  /*2a30*/  UIADD3 UR16, UPT, UPT, UR38, UR62, URZ ;  /* 0x0000003e26107290 */ /* 0x000fe4000fffe0ff */
[----:B------:R-:W-:Y:S01]  /*2a40*/  UIADD3 UR20, UPT, UPT, UR37, UR61, URZ ;  /* 0x0000003d25147290 */ /* 0x000fe2000fffe0ff */
[----:B------:R-:W-:-:S04]  /*2a50*/  ISETP.NE.AND P0, PT, R11, 0x2, PT ;  /* 0x000000020b00780c */ /* 0x000fc80003f05270 */
[----:B-1----:R-:W-:Y:S02]  /*2a60*/  SEL R0, RZ, 0x1, P0 ;  /* 0x00000001ff007807 */ /* 0x002fe40000000000 */
[----:B------:R-:W-:Y:S02]  /*2a70*/  SEL R11, R11, RZ, P0 ;  /* 0x000000ff0b0b7207 */ /* 0x000fe40000000000 */
[----:B------:R-:W-:Y:S01]  /*2a80*/  LOP3.LUT R10, R10, R0, RZ, 0x3c, !PT ;  /* 0x000000000a0a7212 */ /* 0x000fe200078e3cff */
[----:B------:R-:W-:Y:S06]  /*2a90*/  BRA.U UP1, `(.L_x_43) ;  /* 0xfffffff101387547 */ /* 0x000fec000b83ffff */
[----:B------:R-:W-:Y:S01]  /*2aa0*/  UIADD3 UR7, UPT, UPT, UR6, 0x88, URZ ;  /* 0x0000008806077890 */ /* 0x000fe2000fffe0ff */
[----:B------:R-:W-:-:S03]  /*2ab0*/  SHF.L.U32 R2, R12, 0x1f, RZ ;  /* 0x0000001f0c027819 */ /* 0x000fc600000006ff */
[----:B------:R-:W-:-:S09]  /*2ac0*/  ULEA UR4, UR5, UR7, 0x3 ;  /* 0x0000000705047291 */ /* 0x000fd2000f8e18ff */
[----:B------:R-:W1:Y:S02]  /*2ad0*/  SYNCS.PHASECHK.TRANS64.TRYWAIT P0, [UR4], R2 ;  /* 0x00000002ff0075a7 */ /* 0x000e640008001104 */
[----:B-1----:R-:W-:Y:S05]  /*2ae0*/  @!P0 BRA `(.L_x_44) ;  /* 0x0000005800408947 */ /* 0x002fea0003800000 */
.L_x_131:
[----:B------:R-:W-:-:S04]  /*2af0*/  UIADD3 UR4, UPT, UPT, UR5, 0x1, URZ ;  /* 0x0000000105047890 */ /* 0x000fc8000fffe0ff */
[----:B------:R-:W-:-:S04]  /*2b00*/  UISETP.NE.AND UP0, UPT, UR4, 0x11, UPT ;  /* 0x000000110400788c */ /* 0x000fc8000bf05270 */
[----:B------:R-:W-:Y:S02]  /*2b10*/  USEL UR6, URZ, 0x1, UP0 ;  /* 0x00000001ff067887 */ /* 0x000fe40008000000 */
[----:B------:R-:W-:-:S04]  /*2b20*/  USEL UR4, UR4, URZ, UP0 ;  /* 0x000000ff04047287 */ /* 0x000fc80008000000 */
[----:B------:R-:W-:Y:S01]  /*2b30*/  ULEA UR5, UR4, UR7, 0x3 ;  /* 0x0000000704057291 */ /* 0x000fe2000f8e18ff */
[----:B-1----:R-:W-:-:S04]  /*2b40*/  LOP3.LUT R2, R12, UR6, RZ, 0x3c, !PT ;  /* 0x000000060c027c12 */ /* 0x002fc8000f8e3cff */
[----:B------:R-:W-:-:S04]  /*2b50*/  SHF.L.U32 R3, R2, 0x1f, RZ ;  /* 0x0000001f02037819 */ /* 0x000fc800000006ff */
[----:B------:R-:W1:Y:S02]  /*2b60*/  SYNCS.PHASECHK.TRANS64.TRYWAIT P0, [UR5], R3 ;  /* 0x00000003ff0075a7 */ /* 0x000e640008001105 */
[----:B-1----:R-:W-:Y:S05]  /*2b70*/  @!P0 BRA `(.L_x_45) ;  /* 0x0000005800348947 */ /* 0x002fea0003800000 */
.L_x_133:
[----:B------:R-:W-:-:S04]  /*2b80*/  UIADD3 UR4, UPT, UPT, UR4, 0x1, URZ ;  /* 0x0000000104047890 */ /* 0x000fc8000fffe0ff */
[----:B------:R-:W-:-:S04]  /*2b90*/  UISETP.NE.AND UP0, UPT, UR4, 0x11, UPT ;  /* 0x000000110400788c */ /* 0x000fc8000bf05270 */
[----:B------:R-:W-:Y:S02]  /*2ba0*/  USEL UR6, URZ, 0x1, UP0 ;  /* 0x00000001ff067887 */ /* 0x000fe40008000000 */
[----:B------:R-:W-:-:S04]  /*2bb0*/  USEL UR4, UR4, URZ, UP0 ;  /* 0x000000ff04047287 */ /* 0x000fc80008000000 */
[----:B------:R-:W-:Y:S01]  /*2bc0*/  ULEA UR5, UR4, UR7, 0x3 ;  /* 0x0000000704057291 */ /* 0x000fe2000f8e18ff */
[----:B------:R-:W-:-:S04]  /*2bd0*/  LOP3.LUT R2, R2, UR6, RZ, 0x3c, !PT ;  /* 0x0000000602027c12 */ /* 0x000fc8000f8e3cff */
[----:B-1----:R-:W-:-:S04]  /*2be0*/  SHF.L.U32 R3, R2, 0x1f, RZ ;  /* 0x0000001f02037819 */ /* 0x002fc800000006ff */
[----:B------:R-:W1:Y:S02]  /*2bf0*/  SYNCS.PHASECHK.TRANS64.TRYWAIT P0, [UR5], R3 ;  /* 0x00000003ff0075a7 */ /* 0x000e640008001105 */
[----:B-1----:R-:W-:Y:S05]  /*2c00*/  @!P0 BRA `(.L_x_46) ;  /* 0x0000005800288947 */ /* 0x002fea0003800000 */
.L_x_135:
        /* <DEDUP_REMOVED lines=9> */
.L_x_137:
        /* <DEDUP_REMOVED lines=9> */
.L_x_139:
        /* <DEDUP_REMOVED lines=9> */
.L_x_141:
        /* <DEDUP_REMOVED lines=9> */
.L_x_143:
        /* <DEDUP_REMOVED lines=9> */
.L_x_145:
        /* <DEDUP_REMOVED lines=9> */
.L_x_147:
        /* <DEDUP_REMOVED lines=9> */
.L_x_149:
        /* <DEDUP_REMOVED lines=9> */
.L_x_151:
        /* <DEDUP_REMOVED lines=9> */
.L_x_153:
        /* <DEDUP_REMOVED lines=9> */
.L_x_155:
        /* <DEDUP_REMOVED lines=9> */
.L_x_157:
        /* <DEDUP_REMOVED lines=9> */
.L_x_159:
        /* <DEDUP_REMOVED lines=9> */
.L_x_161:
[----:B------:R-:W-:-:S04]  /*3360*/  UIADD3 UR4, UPT, UPT, UR4, 0x1, URZ ;  /* 0x0000000104047890 */ /* 0x000fc8000fffe0ff */
[----:B------:R-:W-:-:S04]  /*3370*/  UISETP.NE.AND UP0, UPT, UR4, 0x11, UPT ;  /* 0x000000110400788c */ /* 0x000fc8000bf05270 */
[----:B------:R-:W-:Y:S02]  /*3380*/  USEL UR5, URZ, 0x1, UP0 ;  /* 0x00000001ff057887 */ /* 0x000fe40008000000 */
[----:B------:R-:W-:-:S04]  /*3390*/  USEL UR4, UR4, URZ, UP0 ;  /* 0x000000ff04047287 */ /* 0x000fc80008000000 */
[----:B------:R-:W-:Y:S01]  /*33a0*/  ULEA UR4, UR4, UR7, 0x3 ;  /* 0x0000000704047291 */ /* 0x000fe2000f8e18ff */
[----:B------:R-:W-:-:S04]  /*33b0*/  LOP3.LUT R2, R2, UR5, RZ, 0x3c, !PT ;  /* 0x0000000502027c12 */ /* 0x000fc8000f8e3cff */
[----:B------:R-:W-:Y:S01]  /*33c0*/  SHF.L.U32 R2, R2, 0x1f, RZ ;  /* 0x0000001f02027819 */ /* 0x000fe200000006ff */
[----:B-1----:R-:W-:-:S07]  /*33d0*/  IMAD.U32 R0, RZ, RZ, UR4 ;  /* 0x00000004ff007e24 */ /* 0x002fce000f8e00ff */
.L_x_60:
[----:B-1----:R1:W2:Y:S02]  /*33e0*/  SYNCS.PHASECHK.TRANS64.TRYWAIT P0, [R0+URZ], R2 ;  /* 0x00000002000075a7 */ /* 0x0022a400080011ff */
[----:B--2---:R-:W-:Y:S05]  /*33f0*/  @!P0 NANOSLEEP.SYNCS 0x989680 ;  /* 0x009896800000895d */ /* 0x004fea0003900000 */
[----:B------:R-:W2:Y:S02]  /*3400*/  @!P0 SYNCS.PHASECHK.TRANS64 P0, [R0+URZ], R2 ;  /* 0x00000002000085a7 */ /* 0x000ea400080010ff */
[----:B--2---:R-:W-:Y:S05]  /*3410*/  @P0 EXIT ;  /* 0x000000000000094d */ /* 0x004fea0003800000 */
[----:B------:R-:W-:Y:S05]  /*3420*/  BRA `(.L_x_60) ;  /* 0xfffffffc00ec7947 */ /* 0x000fea000383ffff */
.L_x_23:
[----:B------:R-:W-:-:S04]  /*3430*/  UISETP.NE.AND UP0, UPT, UR45, URZ, UPT ;  /* 0x000000ff2d00728c */ /* 0x000fc8000bf05270 */
[----:B------:R-:W-:-:S09]  /*3440*/  UISETP.NE.OR UP0, UPT, UR17, 0x1, UP0 ;  /* 0x000000011100788c */ /* 0x000fd20008705670 */
[----:B------:R-:W-:Y:S05]  /*3450*/  BRA.U UP0, `(.L_x_61) ;  /* 0x0000000500487547 */ /* 0x000fea000b800000 */
[----:B------:R-:W-:Y:S01]  /*3460*/  ISETP.GE.U32.AND P2, PT, R0, 0x8, PT ;  /* 0x000000080000780c */ /* 0x000fe20003f46070 */
[----:B------:R-:W-:Y:S01]  /*3470*/  IMAD.MOV.U32 R12, RZ, RZ, 0x1 ;  /* 0x00000001ff0c7424 */ /* 0x000fe200078e00ff */
[----:B------:R-:W-:Y:S02]  /*3480*/  CS2R R10, SRZ ;  /* 0x00000000000a7805 */ /* 0x000fe4000001ff00 */
[----:B------:R-:W-:Y:S01]  /*3490*/  CS2R R8, SRZ ;  /* 0x0000000000087805 */ /* 0x000fe2000001ff00 */
[----:B------:R-:W-:Y:S01]  /*34a0*/  UMOV UR6, 0x400 ;  /* 0x0000040000067882 */ /* 0x000fe20000000000 */
[----:B------:R-:W-:Y:S01]  /*34b0*/  UMOV UR5, URZ ;  /* 0x000000ff00057c82 */ /* 0x000fe20008000000 */
[----:B------:R-:W-:-:S12]  /*34c0*/  ULEA UR6, UR45, UR6, 0x18 ;  /* 0x000000062d067291 */ /* 0x000fd8000f8ec0ff */
.L_x_65:
[----:B------:R-:W-:Y:S02]  /*34d0*/  LEA R2, R8, UR6, 0x3 ;  /* 0x0000000608027c11 */ /* 0x000fe4000f8e18ff */
[----:B------:R-:W-:-:S03]  /*34e0*/  SHF.L.U32 R4, R9, 0x1f, RZ ;  /* 0x0000001f09047819 */ /* 0x000fc600000006ff */
[----:B------:R-:W-:Y:S01]  /*34f0*/  VIADD R5, R2, 0x1b0 ;  /* 0x000001b002057836 */ /* 0x000fe20000000000 */
[----:B------:R-:W2:Y:S02]  /*3500*/  SYNCS.PHASECHK.TRANS64.TRYWAIT P0, [R2+URZ+0x1a0], R4 ;  /* 0x0001a004020075a7 */ /* 0x000ea400080011ff */
[----:B--2---:R-:W-:Y:S05]  /*3510*/  @!P0 BRA `(.L_x_62) ;  /* 0x0000005400348947 */ /* 0x004fea0003800000 */
.L_x_162:
[----:B------:R-:W-:Y:S01]  /*3520*/  ULEA UR4, UR5, UR6, 0x3 ;  /* 0x0000000605047291 */ /* 0x000fe2000f8e18ff */
[----:B--2---:R-:W-:Y:S01]  /*3530*/  PRMT R2, RZ, 0x654, R5 ;  /* 0x00000654ff027816 */ /* 0x004fe20000000005 */
[----:B------:R-:W-:Y:S01]  /*3540*/  @!P2 IMAD.MOV.U32 R4, RZ, RZ, 0x10 ;  /* 0x00000010ff04a424 */ /* 0x000fe200078e00ff */
[----:B------:R-:W-:Y:S01]  /*3550*/  SHF.L.U32 R5, R12, 0x1f, RZ ;  /* 0x0000001f0c057819 */ /* 0x000fe200000006ff */
[----:B------:R-:W-:Y:S01]  /*3560*/  UIADD3 UR7, UPT, UPT, UR4, 0x140, URZ ;  /* 0x0000014004077890 */ /* 0x000fe2000fffe0ff */
[----:B------:R2:W-:Y:S05]  /*3570*/  SYNCS.ARRIVE.TRANS64.RED.A1T0 RZ, [R2+URZ], RZ ;  /* 0x000000ff02ff79a7 */ /* 0x0005ea00081004ff */
[----:B------:R-:W-:Y:S01]  /*3580*/  IMAD.U32 R6, RZ, RZ, UR7 ;  /* 0x00000007ff067e24 */ /* 0x000fe2000f8e00ff */
[----:B------:R-:W3:Y:S04]  /*3590*/  SYNCS.PHASECHK.TRANS64.TRYWAIT P0, [UR4+0x150], R5 ;  /* 0x00015005ff0075a7 */ /* 0x000ee80008001104 */
[----:B------:R-:W-:Y:S01]  /*35a0*/  PRMT R6, R0, 0x654, R6 ;  /* 0x0000065400067816 */ /* 0x000fe20000000006 */
[----:B--23--:R-:W-:Y:S06]  /*35b0*/  @!P0 BRA `(.L_x_63) ;  /* 0x0000005400208947 */ /* 0x00cfec0003800000 */
.L_x_164:
[----:B------:R-:W-:Y:S01]  /*35c0*/  ULEA UR8, UR5, UR6, 0x4 ;  /* 0x0000000605087291 */ /* 0x000fe2000f8e20ff */
[----:B------:R-:W-:Y:S01]  /*35d0*/  SEL R3, R6, R3, !P2 ;  /* 0x0000000306037207 */ /* 0x000fe20005000000 */
[----:B------:R-:W-:Y:S01]  /*35e0*/  UIADD3 UR9, UPT, UPT, UR4, 0x140, URZ ;  /* 0x0000014004097890 */ /* 0x000fe2000fffe0ff */
[----:B--2---:R-:W-:Y:S01]  /*35f0*/  LEA R2, R11, UR6, 0x3 ;  /* 0x000000060b027c11 */ /* 0x004fe2000f8e18ff */
[----:B------:R-:W-:Y:S01]  /*3600*/  UIADD3 UR8, UPT, UPT, UR8, 0x1d0, URZ ;  /* 0x000001d008087890 */ /* 0x000fe2000fffe0ff */
[----:B------:R2:W-:Y:S01]  /*3610*/  @!P2 SYNCS.ARRIVE.TRANS64.RED RZ, [R3+URZ], R4 ;  /* 0x0000000403ffa9a7 */ /* 0x0005e200080004ff */
[----:B------:R-:W-:Y:S01]  /*3620*/  UIADD3 UR4, UPT, UPT, UR5, 0x1, URZ ;  /* 0x0000000105047890 */ /* 0x000fe2000fffe0ff */
[----:B------:R-:W-:-:S03]  /*3630*/  VIADD R8, R8, 0x1 ;  /* 0x0000000108087836 */ /* 0x000fc60000000000 */
[----:B------:R-:W-:Y:S02]  /*3640*/  UISETP.NE.AND UP0, UPT, UR4, 0x2, UPT ;  /* 0x000000020400788c */ /* 0x000fe4000bf05270 */
[----:B------:R-:W-:Y:S01]  /*3650*/  ISETP.NE.AND P0, PT, R8, 0x2, PT ;  /* 0x000000020800780c */ /* 0x000fe20003f05270 */
[----:B------:R-:W-:Y:S06]  /*3660*/  UGETNEXTWORKID.BROADCAST [UR8], [UR9] ;  /* 0x00000000080073ca */ /* 0x000fec0008000100 */
[----:B------:R-:W-:Y:S02]  /*3670*/  USEL UR7, URZ, 0x1, UP0 ;  /* 0x00000001ff077887 */ /* 0x000fe40008000000 */
[----:B------:R-:W-:-:S04]  /*3680*/  USEL UR5, UR4, URZ, UP0 ;  /* 0x000000ff04057287 */ /* 0x000fc80008000000 */
[----:B------:R-:W-:Y:S02]  /*3690*/  LOP3.LUT R12, R12, UR7, RZ, 0x3c, !PT ;  /* 0x000000070c0c7c12 */ /* 0x000fe4000f8e3cff */
[----:B--2---:R-:W-:-:S04]  /*36a0*/  SHF.L.U32 R4, R10, 0x1f, RZ ;  /* 0x0000001f0a047819 */ /* 0x004fc800000006ff */
[----:B------:R-:W2:Y:S02]  /*36b0*/  SYNCS.PHASECHK.TRANS64.TRYWAIT P1, [R2+URZ+0x140], R4 ;  /* 0x00014004020075a7 */ /* 0x000ea400080211ff */
[----:B--2---:R-:W-:Y:S05]  /*36c0*/  @!P1 BRA `(.L_x_64) ;  /* 0x0000005000f49947 */ /* 0x004fea0003800000 */
.L_x_165:
[C---:B--2---:R-:W-:Y:S01]  /*36d0*/  LEA R4, R11.reuse, UR6, 0x4 ;  /* 0x000000060b047c11 */ /* 0x044fe2000f8e20ff */
[----:B------:R-:W-:Y:S01]  /*36e0*/  VIADD R2, R2, 0x150 ;  /* 0x0000015002027836 */ /* 0x000fe20000000000 */
[----:B------:R-:W-:Y:S01]  /*36f0*/  SEL R8, R8, RZ, P0 ;  /* 0x000000ff08087207 */ /* 0x000fe20000000000 */
[----:B------:R-:W-:-:S03]  /*3700*/  VIADD R11, R11, 0x1 ;  /* 0x000000010b0b7836 */ /* 0x000fc60000000000 */
[----:B------:R-:W2:Y:S01]  /*3710*/  LDS.128 R4, [R4+0x1d0] ;  /* 0x0001d00004047984 */ /* 0x000ea20000000c00 */
[----:B------:R-:W-:Y:S02]  /*3720*/  PRMT R2, RZ, 0x654, R2 ;  /* 0x00000654ff027816 */ /* 0x000fe40000000002 */
[C---:B------:R-:W-:Y:S01]  /*3730*/  ISETP.NE.AND P1, PT, R11.reuse, 0x2, PT ;  /* 0x000000020b00780c */ /* 0x040fe20003f25270 */
[----:B------:R-:W-:Y:S01]  /*3740*/  @!PT LDS RZ, [RZ] ;  /* 0x00000000fffff984 */ /* 0x000fe20000000800 */
[----:B------:R-:W-:Y:S01]  /*3750*/  @!PT LDS RZ, [RZ] ;  /* 0x00000000fffff984 */ /* 0x000fe20000000800 */
[----:B------:R-:W-:Y:S01]  /*3760*/  @!PT LDS RZ, [RZ] ;  /* 0x00000000fffff984 */ /* 0x000fe20000000800 */
[----:B------:R-:W-:Y:S01]  /*3770*/  @!PT LDS RZ, [RZ] ;  /* 0x00000000fffff984 */ /* 0x000fe20000000800 */
[----:B------:R3:W-:Y:S06]  /*3780*/  MEMBAR.ALL.CTA ;  /* 0x0000000000007992 */ /* 0x0007ec0000008000 */
[----:B---3--:R-:W3:Y:S01]  /*3790*/  FENCE.VIEW.ASYNC.S ;  /* 0x00000000000073c6 */ /* 0x008ee20000000000 */
[----:B------:R-:W-:Y:S01]  /*37a0*/  SEL R11, R11, RZ, P1 ;  /* 0x000000ff0b0b7207 */ /* 0x000fe20000800000 */
[----:B---3--:R3:W-:Y:S01]  /*37b0*/  SYNCS.ARRIVE.TRANS64.RED.A1T0 RZ, [R2+URZ], RZ ;  /* 0x000000ff02ff79a7 */ /* 0x0087e200081004ff */
[----:B--2---:R-:W-:-:S02]  /*37c0*/  LOP3.LUT P3, RZ, R6, 0x1, RZ, 0xc0, !PT ;  /* 0x0000000106ff7812 */ /* 0x004fc4000786c0ff */
[----:B------:R-:W-:-:S04]  /*37d0*/  SEL R4, RZ, 0x1, P1 ;  /* 0x00000001ff047807 */ /* 0x000fc80000800000 */
[----:B------:R-:W-:Y:S02]  /*37e0*/  LOP3.LUT R10, R10, R4, RZ, 0x3c, !PT ;  /* 0x000000040a0a7212 */ /* 0x000fe400078e3cff */
[----:B---3--:R-:W-:-:S04]  /*37f0*/  SEL R2, RZ, 0x1, P0 ;  /* 0x00000001ff027807 */ /* 0x008fc80000000000 */
[----:B------:R-:W-:Y:S01]  /*3800*/  LOP3.LUT R9, R9, R2, RZ, 0x3c, !PT ;  /* 0x0000000209097212 */ /* 0x000fe200078e3cff */
[----:B------:R-:W-:Y:S06]  /*3810*/  @P3 BRA `(.L_x_65) ;  /* 0xfffffffc002c3947 */ /* 0x000fec000383ffff */
[----:B------:R-:W-:Y:S01]  /*3820*/  ULEA UR4, UR5, UR6, 0x3 ;  /* 0x0000000605047291 */ /* 0x000fe2000f8e18ff */
[----:B------:R-:W-:-:S08]  /*3830*/  SHF.L.U32 R2, R12, 0x1f, RZ ;  /* 0x0000001f0c027819 */ /* 0x000fd000000006ff */
[----:B------:R-:W2:Y:S02]  /*3840*/  SYNCS.PHASECHK.TRANS64 P0, [UR4+0x150], R2 ;  /* 0x00015002ff0075a7 */ /* 0x000ea40008001004 */
[----:B--2---:R-:W-:Y:S05]  /*3850*/  @P0 BRA `(.L_x_66) ;  /* 0x0000000000080947 */ /* 0x004fea0003800000 */
[----:B------:R-:W2:Y:S02]  /*3860*/  SYNCS.PHASECHK.TRANS64.TRYWAIT P0, [UR4+0x150], R2 ;  /* 0x00015002ff0075a7 */ /* 0x000ea40008001104 */
[----:B--2---:R-:W-:Y:S05]  /*3870*/  @!P0 BRA `(.L_x_67) ;  /* 0x00000050009c8947 */ /* 0x004fea0003800000 */
.L_x_66:
[----:B------:R-:W-:-:S04]  /*3880*/  UIADD3 UR7, UPT, UPT, UR5, 0x1, URZ ;  /* 0x0000000105077890 */ /* 0x000fc8000fffe0ff */
[----:B------:R-:W-:-:S04]  /*3890*/  UISETP.NE.AND UP0, UPT, UR7, 0x2, UPT ;  /* 0x000000020700788c */ /* 0x000fc8000bf05270 */
[----:B------:R-:W-:Y:S02]  /*38a0*/  USEL UR8, URZ, 0x1, UP0 ;  /* 0x00000001ff087887 */ /* 0x000fe40008000000 */
[----:B------:R-:W-:-:S04]  /*38b0*/  USEL UR7, UR7, URZ, UP0 ;  /* 0x000000ff07077287 */ /* 0x000fc80008000000 */
[----:B------:R-:W-:Y:S01]  /*38c0*/  ULEA UR7, UR7, UR6, 0x3 ;  /* 0x0000000607077291 */ /* 0x000fe2000f8e18ff */
[----:B--2---:R-:W-:-:S04]  /*38d0*/  LOP3.LUT R2, R12, UR8, RZ, 0x3c, !PT ;  /* 0x000000080c027c12 */ /* 0x004fc8000f8e3cff */
[----:B------:R-:W-:-:S04]  /*38e0*/  SHF.L.U32 R0, R2, 0x1f, RZ ;  /* 0x0000001f02007819 */ /* 0x000fc800000006ff */
[----:B------:R-:W2:Y:S02]  /*38f0*/  SYNCS.PHASECHK.TRANS64 P0, [UR7+0x150], R0 ;  /* 0x00015000ff0075a7 */ /* 0x000ea40008001007 */
[----:B-12---:R-:W-:Y:S05]  /*3900*/  @P0 EXIT ;  /* 0x000000000000094d */ /* 0x006fea0003800000 */
[----:B------:R-:W-:Y:S02]  /*3910*/  SHF.L.U32 R2, R2, 0x1f, RZ ;  /* 0x0000001f02027819 */ /* 0x000fe400000006ff */
[----:B------:R-:W-:-:S07]  /*3920*/  MOV R0, UR7 ;  /* 0x0000000700007c02 */ /* 0x000fce0008000f00 */
.L_x_68:
[----:B-1----:R1:W2:Y:S02]  /*3930*/  SYNCS.PHASECHK.TRANS64.TRYWAIT P0, [R0+URZ+0x150], R2 ;  /* 0x00015002000075a7 */ /* 0x0022a400080011ff */
[----:B--2---:R-:W-:Y:S05]  /*3940*/  @!P0 NANOSLEEP.SYNCS 0x989680 ;  /* 0x009896800000895d */ /* 0x004fea0003900000 */
[----:B------:R-:W2:Y:S02]  /*3950*/  @!P0 SYNCS.PHASECHK.TRANS64 P0, [R0+URZ+0x150], R2 ;  /* 0x00015002000085a7 */ /* 0x000ea400080010ff */
[----:B--2---:R-:W-:Y:S05]  /*3960*/  @P0 EXIT ;  /* 0x000000000000094d */ /* 0x004fea0003800000 */
[----:B------:R-:W-:Y:S05]  /*3970*/  BRA `(.L_x_68) ;  /* 0xfffffffc00ec7947 */ /* 0x000fea000383ffff */
.L_x_61:
[----:B------:R-:W-:Y:S05]  /*3980*/  BRA.U UP6, `(.L_x_69) ;  /* 0x0000000d069c7547 */ /* 0x000fea000b800000 */
[----:B------:R-:W-:Y:S01]  /*3990*/  UMOV UR4, 0x40 ;  /* 0x0000004000047882 */ /* 0x000fe20000000000 */
[----:B------:R-:W-:Y:S01]  /*39a0*/  NOP ;  /* 0x0000000000007918 */ /* 0x000fe20000000000 */
[----:B------:R-:W-:Y:S01]  /*39b0*/  ULEA UR5, UR45, UR4, 0x18 ;  /* 0x000000042d057291 */ /* 0x000fe2000f8ec0ff */
[----:B------:R-:W-:Y:S02]  /*39c0*/  UMOV UR6, 0x400 ;  /* 0x0000040000067882 */ /* 0x000fe40000000000 */
[----:B------:R-:W-:-:S06]  /*39d0*/  ULEA UR6, UR45, UR6, 0x18 ;  /* 0x000000062d067291 */ /* 0x000fcc000f8ec0ff */
[----:B------:R-:W2:Y:S02]  /*39e0*/  LDS.U8 R0, [UR5+0x1c] ;  /* 0x00001c05ff007984 */ /* 0x000ea40008000000 */
[----:B--2---:R-:W-:-:S13]  /*39f0*/  ISETP.NE.AND P0, PT, R0, RZ, PT ;  /* 0x000000ff0000720c */ /* 0x004fda0003f05270 */
[----:B------:R-:W-:Y:S05]  /*3a00*/  @P0 BRA `(.L_x_70) ;  /* 0x0000000000580947 */ /* 0x000fea0003800000 */
[----:B------:R-:W-:-:S13]  /*3a10*/  ELECT P0, URZ, PT ;  /* 0x0000000000ff782f */ /* 0x000fda0003800000 */
[----:B------:R-:W-:Y:S05]  /*3a20*/  @!P0 BRA `(.L_x_71) ;  /* 0x0000000000608947 */ /* 0x000fea0003800000 */
[----:B------:R-:W-:Y:S01]  /*3a30*/  UMOV UR4, 0x10 ;  /* 0x0000001000047882 */ /* 0x000fe20000000000 */
[----:B------:R-:W-:Y:S01]  /*3a40*/  HFMA2 R0, -RZ, RZ, 0, 5.9604644775390625e-08 ;  /* 0x00000001ff007431 */ /* 0x000fe200000001ff */
[----:B------:R-:W-:-:S03]  /*3a50*/  MOV R3, 0xffff ;  /* 0x0000ffff00037802 */ /* 0x000fc60000000f00 */
[----:B------:R-:W-:Y:S04]  /*3a60*/  DEPBAR.LE SB2, 0x36 ;  /* 0x0000ad800000791a */ /* 0x000fe80000000000 */
[----:B------:R-:W2:Y:S02]  /*3a70*/  UTCATOMSWS.FIND_AND_SET.ALIGN UP0, UR4, UR4 ;  /* 0x00000004000475e3 */ /* 0x000ea40008000800 */
[----:B--2---:R-:W-:Y:S01]  /*3a80*/  MOV R4, UR4 ;  /* 0x0000000400047c02 */ /* 0x004fe20008000f00 */
[----:B------:R-:W-:Y:S06]  /*3a90*/  BRA.U UP0, `(.L_x_72) ;  /* 0x0000000100187547 */ /* 0x000fec000b800000 */
.L_x_73:
[----:B------:R-:W-:Y:S05]  /*3aa0*/  NANOSLEEP 0x64 ;  /* 0x000000640000795d */ /* 0x000fea0003800000 */
[----:B------:R-:W-:-:S05]  /*3ab0*/  UMOV UR4, 0x10 ;  /* 0x0000001000047882 */ /* 0x000fca0000000000 */
[----:B------:R-:W-:Y:S04]  /*3ac0*/  DEPBAR.LE SB2, 0x36 ;  /* 0x0000ad800000791a */ /* 0x000fe80000000000 */
[----:B------:R-:W2:Y:S02]  /*3ad0*/  UTCATOMSWS.FIND_AND_SET.ALIGN UP0, UR4, UR4 ;  /* 0x00000004000475e3 */ /* 0x000ea40008000800 */
[----:B--2---:R-:W-:Y:S01]  /*3ae0*/  MOV R4, UR4 ;  /* 0x0000000400047c02 */ /* 0x004fe20008000f00 */
[----:B------:R-:W-:Y:S05]  /*3af0*/  BRA.U !UP0, `(.L_x_73) ;  /* 0xfffffffd08e87547 */ /* 0x000fea000b83ffff */
.L_x_72:
[-C--:B------:R-:W-:Y:S02]  /*3b00*/  SHF.L.U32 R3, R3, R4.reuse, RZ ;  /* 0x0000000403037219 */ /* 0x080fe400000006ff */
[----:B------:R-:W-:Y:S01]  /*3b10*/  SHF.L.U32 R0, R0, R4, RZ ;  /* 0x0000000400007219 */ /* 0x000fe200000006ff */
[----:B------:R-:W-:Y:S02]  /*3b20*/  IMAD.SHL.U32 R4, R4, 0x20, RZ ;  /* 0x0000002004047824 */ /* 0x000fe400078e00ff */
[----:B------:R2:W-:Y:S04]  /*3b30*/  ATOMS.OR RZ, [UR5+0x14], R3 ;  /* 0x00001403ffff798c */ /* 0x0005e8000b000005 */
[----:B------:R2:W-:Y:S04]  /*3b40*/  ATOMS.OR RZ, [UR5+0x18], R0 ;  /* 0x00001800ffff798c */ /* 0x0005e8000b000005 */
[----:B------:R2:W-:Y:S01]  /*3b50*/  STS [UR6+0x1f0], R4 ;  /* 0x0001f004ff007988 */ /* 0x0005e20008000806 */
[----:B------:R-:W-:Y:S05]  /*3b60*/  BRA `(.L_x_71) ;  /* 0x0000000000107947 */ /* 0x000fea0003800000 */
.L_x_70:
[----:B------:R-:W-:Y:S02]  /*3b70*/  MOV R0, 0xffffffff ;  /* 0xffffffff00007802 */ /* 0x000fe40000000f00 */
[----:B------:R-:W-:-:S03]  /*3b80*/  MOV R4, 0x3bb0 ;  /* 0x00003bb000047802 */ /* 0x000fc60000000f00 */
[----:B------:R2:W-:Y:S04]  /*3b90*/  STS [UR6+0x1f0], R0 ;  /* 0x0001f000ff007988 */ /* 0x0005e80008000806 */
[----:B-12--5:R-:W-:Y:S05]  /*3ba0*/  CALL.REL.NOINC `($__internal_1_$__cuda_sm10x_tcgen05_guardrail_trap_phase_invalid_during_alloc) ;  /* 0x00000054005c7944 */ /* 0x026fea0003c00000 */
.L_x_71:
[----:B------:R-:W-:Y:S05]  /*3bb0*/  WARPSYNC.ALL ;  /* 0x0000000000007948 */ /* 0x000fea0003800000 */
[----:B------:R-:W3:Y:S01]  /*3bc0*/  S2UR UR4, SR_CgaCtaId ;  /* 0x00000000000479c3 */ /* 0x000ee20000008800 */
[----:B------:R-:W-:Y:S01]  /*3bd0*/  UMOV UR17, 0x400 ;  /* 0x0000040000117882 */ /* 0x000fe20000000000 */
[----:B------:R-:W-:-:S06]  /*3be0*/  NOP ;  /* 0x0000000000007918 */ /* 0x000fcc0000000000 */
[----:B------:R-:W-:Y:S06]  /*3bf0*/  BAR.ARV 0x6, 0xa0 ;  /* 0x0182800000007b1d */ /* 0x000fec0000002000 */
[----:B------:R-:W4:Y:S01]  /*3c00*/  LDCU UR5, c[0x0][0x38c] ;  /* 0x00007180ff0577ac */ /* 0x000f220008000800 */
[----:B------:R-:W-:Y:S01]  /*3c10*/  LOP3.LUT R2, R2, 0xffff, RZ, 0xc0, !PT ;  /* 0x0000ffff02027812 */ /* 0x000fe200078ec0ff */
[----:B------:R-:W-:Y:S01]  /*3c20*/  IMAD.MOV.U32 R11, RZ, RZ, 0x1 ;  /* 0x00000001ff0b7424 */ /* 0x000fe200078e00ff */
[----:B------:R-:W-:Y:S01]  /*3c30*/  CS2R R8, SRZ ;  /* 0x0000000000087805 */ /* 0x000fe2000001ff00 */
[----:B------:R-:W1:Y:S01]  /*3c40*/  LDCU UR8, c[0x0][0x38c] ;  /* 0x00007180ff0877ac */ /* 0x000e620008000800 */
[----:B------:R-:W-:Y:S01]  /*3c50*/  R2UR UR19, R2 ;  /* 0x00000000021372ca */ /* 0x000fe200000e0000 */
[----:B------:R-:W-:Y:S01]  /*3c60*/  IMAD.MOV.U32 R10, RZ, RZ, RZ ;  /* 0x000000ffff0a7224 */ /* 0x000fe200078e00ff */
[----:B------:R-:W-:Y:S01]  /*3c70*/  UMOV UR22, URZ ;  /* 0x000000ff00167c82 */ /* 0x000fe20008000000 */
[----:B------:R-:W-:Y:S01]  /*3c80*/  UMOV UR14, URZ ;  /* 0x000000ff000e7c82 */ /* 0x000fe20008000000 */
[----:B---3--:R-:W-:Y:S01]  /*3c90*/  ULEA UR17, UR4, UR17, 0x18 ;  /* 0x0000001104117291 */ /* 0x008fe2000f8ec0ff */
[----:B------:R-:W-:Y:S01]  /*3ca0*/  UMOV UR26, 0x0 ;  /* 0x00000000001a7882 */ /* 0x000fe20000000000 */
[----:B------:R-:W-:-:S02]  /*3cb0*/  UMOV UR27, 0x42004a0 ;  /* 0x042004a0001b7882 */ /* 0x000fc40000000000 */
[----:B------:R-:W-:Y:S02]  /*3cc0*/  UIADD3 UR6, UPT, UPT, UR17, 0x4400, URZ ;  /* 0x0000440011067890 */ /* 0x000fe4000fffe0ff */
[----:B------:R-:W-:Y:S02]  /*3cd0*/  UIADD3 UR7, UPT, UPT, UR17, 0x15400, URZ ;  /* 0x0001540011077890 */ /* 0x000fe4000fffe0ff */
[----:B----4-:R-:W-:Y:S01]  /*3ce0*/  UIADD3 UR5, UPT, UPT, UR5, 0x3f, URZ ;  /* 0x0000003f05057890 */ /* 0x010fe2000fffe0ff */
[----:B--2---:R-:W2:Y:S01]  /*3cf0*/  LDS R0, [UR17+0x1f0] ;  /* 0x0001f011ff007984 */ /* 0x004ea20008000800 */
[----:B------:R-:W-:Y:S02]  /*3d00*/  USHF.R.U32.HI UR6, URZ, 0x4, UR6 ;  /* 0x00000004ff067899 */ /* 0x000fe40008011606 */
[----:B------:R-:W-:Y:S02]  /*3d10*/  USHF.R.S32.HI UR4, URZ, 0x1f, UR5 ;  /* 0x0000001fff047899 */ /* 0x000fe40008011405 */
[----:B------:R-:W-:-:S02]  /*3d20*/  ULOP3.LUT UR6, UR6, 0x3fff, URZ, 0xc0, !UPT ;  /* 0x00003fff06067892 */ /* 0x000fc4000f8ec0ff */
[----:B------:R-:W-:Y:S02]  /*3d30*/  ULEA.HI UR4, UR4, UR5, URZ, 0x6 ;  /* 0x0000000504047291 */ /* 0x000fe4000f8f30ff */
[----:B------:R-:W-:Y:S02]  /*3d40*/  USHF.R.U32.HI UR5, URZ, 0x4, UR7 ;  /* 0x00000004ff057899 */ /* 0x000fe40008011607 */
[----:B------:R-:W-:Y:S02]  /*3d50*/  USHF.R.S32.HI UR28, URZ, 0x6, UR4 ;  /* 0x00000006ff1c7899 */ /* 0x000fe40008011404 */
[----:B------:R-:W-:Y:S02]  /*3d60*/  ULOP3.LUT UR5, UR5, 0x3fff, URZ, 0xc0, !UPT ;  /* 0x00003fff05057892 */ /* 0x000fe4000f8ec0ff */
[----:B------:R-:W-:Y:S02]  /*3d70*/  UISETP.LT.AND UP0, UPT, UR28, 0x1, UPT ;  /* 0x000000011c00788c */ /* 0x000fe4000bf01270 */
[----:B------:R-:W-:-:S02]  /*3d80*/  ULOP3.LUT UR20, UR6, 0x10000, URZ, 0xfc, !UPT ;  /* 0x0001000006147892 */ /* 0x000fc4000f8efcff */
[----:B------:R-:W-:Y:S02]  /*3d90*/  USEL UR29, UR28, 0x1, !UP0 ;  /* 0x000000011c1d7887 */ /* 0x000fe4000c000000 */
[----:B------:R-:W-:Y:S02]  /*3da0*/  ULOP3.LUT UR21, UR5, 0x10000, URZ, 0xfc, !UPT ;  /* 0x0001000005157892 */ /* 0x000fe4000f8efcff */
[----:B------:R-:W-:Y:S02]  /*3db0*/  UIADD3 UR29, UPT, UPT, -UR29, URZ, URZ ;  /* 0x000000ff1d1d7290 */ /* 0x000fe4000fffe1ff */
[----:B-1----:R-:W-:Y:S01]  /*3dc0*/  UISETP.GE.AND UP4, UPT, UR8, 0x1, UPT ;  /* 0x000000010800788c */ /* 0x002fe2000bf86270 */
[----:B------:R-:W-:Y:S01]  /*3dd0*/  UMOV UR24, 0x0 ;  /* 0x0000000000187882 */ /* 0x000fe20000000000 */
[----:B------:R-:W-:Y:S01]  /*3de0*/  UMOV UR25, 0x42004a0 ;  /* 0x042004a000197882 */ /* 0x000fe20000000000 */
[----:B--2---:R-:W-:-:S15]  /*3df0*/  R2UR UR30, R0 ;  /* 0x00000000001e72ca */ /* 0x004fde00000e0000 */
.L_x_80:
[----:B------:R-:W-:Y:S02]  /*3e00*/  LEA R0, R10, UR17, 0x3 ;  /* 0x000000110a007c11 */ /* 0x000fe4000f8e18ff */
[----:B------:R-:W-:Y:S02]  /*3e10*/  SHF.L.U32 R2, R9, 0x1f, RZ ;  /* 0x0000001f09027819 */ /* 0x000fe400000006ff */
[----:B------:R-:W-:Y:S01]  /*3e20*/  PLOP3.LUT P0, PT, PT, PT, UP4, 0x80, 0x8 ;  /* 0x000000000008781c */ /* 0x000fe20003f0f048 */
[----:B------:R-:W-:Y:S01]  /*3e30*/  VIADD R3, R0, 0x150 ;  /* 0x0000015000037836 */ /* 0x000fe20000000000 */
[----:B-1----:R-:W1:Y:S02]  /*3e40*/  SYNCS.PHASECHK.TRANS64.TRYWAIT P1, [R0+URZ+0x140], R2 ;  /* 0x00014002000075a7 */ /* 0x002e6400080211ff */
[----:B-1-3--:R-:W-:Y:S09]  /*3e50*/  @!P1 BRA `(.L_x_74) ;  /* 0x0000004c003c9947 */ /* 0x00aff20003800000 */
.L_x_167:
[----:B------:R-:W-:Y:S01]  /*3e60*/  LEA R4, R10, UR17, 0x4 ;  /* 0x000000110a047c11 */ /* 0x000fe2000f8e20ff */
[----:B------:R-:W-:Y:S01]  /*3e70*/  @UP4 ULEA UR4, UR14, UR17, 0x3 ;  /* 0x000000110e044291 */ /* 0x000fe2000f8e18ff */
[----:B------:R-:W-:Y:S01]  /*3e80*/  PLOP3.LUT P2, PT, PT, PT, PT, 0x80, 0x8 ;  /* 0x000000000008781c */ /* 0x000fe20003f4f070 */
[----:B------:R-:W-:Y:S01]  /*3e90*/  ULEA UR23, UR22, UR17, 0x3 ;  /* 0x0000001116177291 */ /* 0x000fe2000f8e18ff */
[----:B------:R-:W-:Y:S02]  /*3ea0*/  PRMT R3, RZ, 0x654, R3 ;  /* 0x00000654ff037816 */ /* 0x000fe40000000003 */
[----:B------:R-:W2:Y:S01]  /*3eb0*/  LDS.128 R4, [R4+0x1d0] ;  /* 0x0001d00004047984 */ /* 0x000ea20000000c00 */
[----:B-1----:R-:W-:Y:S02]  /*3ec0*/  @P0 SHF.L.U32 R2, R8, 0x1f, RZ ;  /* 0x0000001f08020819 */ /* 0x002fe400000006ff */
[----:B------:R-:W-:Y:S01]  /*3ed0*/  SHF.L.U32 R0, R11, 0x1f, RZ ;  /* 0x0000001f0b007819 */ /* 0x000fe200000006ff */
[----:B------:R-:W-:Y:S01]  /*3ee0*/  @!PT LDS RZ, [RZ] ;  /* 0x00000000fffff984 */ /* 0x000fe20000000800 */
[----:B------:R-:W-:Y:S01]  /*3ef0*/  @!PT LDS RZ, [RZ] ;  /* 0x00000000fffff984 */ /* 0x000fe20000000800 */
[----:B------:R-:W-:Y:S01]  /*3f00*/  @!PT LDS RZ, [RZ] ;  /* 0x00000000fffff984 */ /* 0x000fe20000000800 */
[----:B------:R-:W-:Y:S01]  /*3f10*/  @!PT LDS RZ, [RZ] ;  /* 0x00000000fffff984 */ /* 0x000fe20000000800 */
[----:B------:R1:W-:Y:S06]  /*3f20*/  MEMBAR.ALL.CTA ;  /* 0x0000000000007992 */ /* 0x0003ec0000008000 */
[----:B-1----:R-:W1:Y:S02]  /*3f30*/  FENCE.VIEW.ASYNC.S ;  /* 0x00000000000073c6 */ /* 0x002e640000000000 */
[----:B-1----:R1:W-:Y:S01]  /*3f40*/  SYNCS.ARRIVE.TRANS64.RED.A1T0 RZ, [R3+URZ], RZ ;  /* 0x000000ff03ff79a7 */ /* 0x0023e200081004ff */
[----:B------:R1:W3:Y:S01]  /*3f50*/  @P0 SYNCS.PHASECHK.TRANS64.TRYWAIT P2, [UR4], R2 ;  /* 0x00000002ff0005a7 */ /* 0x0002e20008041104 */
[----:B------:R-:W-:Y:S01]  /*3f60*/  ULEA.HI UR4, UR22, UR22, URZ, 0x1 ;  /* 0x0000001616047291 */ /* 0x000fe2000f8f08ff */
[----:B--2---:R-:W-:-:S03]  /*3f70*/  LOP3.LUT P1, RZ, R6, 0x1, RZ, 0xc0, !PT ;  /* 0x0000000106ff7812 */ /* 0x004fc6000782c0ff */
[----:B------:R-:W-:Y:S02]  /*3f80*/  USHF.L.U32 UR18, UR4, 0x6, URZ ;  /* 0x0000000604127899 */ /* 0x000fe400080006ff */
[----:B------:R-:W-:Y:S02]  /*3f90*/  ULOP3.LUT UR4, UR4, 0xffe, URZ, 0xc0, !UPT ;  /* 0x00000ffe04047892 */ /* 0x000fe4000f8ec0ff */
[----:B------:R-:W-:Y:S02]  /*3fa0*/  ULOP3.LUT UR18, UR18, 0xffffff80, URZ, 0xc0, !UPT ;  /* 0xffffff8012127892 */ /* 0x000fe4000f8ec0ff */
[----:B------:R-:W-:Y:S02]  /*3fb0*/  UIADD3 UR4, UPT, UPT, -UR4, UR22, URZ ;  /* 0x0000001604047290 */ /* 0x000fe4000fffe1ff */
[----:B------:R-:W-:Y:S01]  /*3fc0*/  UIADD3 UR18, UPT, UPT, UR30, UR18, URZ ;  /* 0x000000121e127290 */ /* 0x000fe2000fffe0ff */
[----:B------:R-:W2:Y:S03]  /*3fd0*/  SYNCS.PHASECHK.TRANS64.TRYWAIT P0, [UR23+0x180], R0 ;  /* 0x00018000ff0075a7 */ /* 0x000ea60008001117 */
[----:B------:R-:W-:Y:S01]  /*3fe0*/  ULEA UR18, UR4, UR18, 0x14 ;  /* 0x0000001204127291 */ /* 0x000fe2000f8ea0ff */
[----:B-123--:R-:W-:Y:S11]  /*3ff0*/  @!P0 BRA `(.L_x_75) ;  /* 0x0000004800e88947 */ /* 0x00eff60003800000 */
.L_x_169:
[----:B------:R-:W-:Y:S01]  /*4000*/  IADD3 R10, PT, PT, R10, 0x1, RZ ;  /* 0x000000010a0a7810 */ /* 0x000fe20007ffe0ff */
[----:B------:R-:W-:Y:S06]  /*4010*/  BRA.U !UP4, `(.L_x_76) ;  /* 0x000000010c987547 */ /* 0x000fec000b800000 */
[----:B------:R-:W-:Y:S01]  /*4020*/  UPLOP3.LUT UP2, UPT, UPT, UPT, UPT, 0x40, 0x4 ;  /* 0x000000000004789c */ /* 0x000fe20003f4e870 */
[----:B------:R-:W-:Y:S01]  /*4030*/  UMOV UR16, UR29 ;  /* 0x0000001d00107c82 */ /* 0x000fe20008000000 */
[----:B------:R-:W-:Y:S01]  /*4040*/  UMOV UR15, UR28 ;  /* 0x0000001c000f7c82 */ /* 0x000fe20008000000 */
[----:B------:R-:W-:-:S08]  /*4050*/  UMOV UR6, UR14 ;  /* 0x0000000e00067c82 */ /* 0x000fd00008000000 */
.L_x_79:
[----:B------:R-:W-:Y:S02]  /*4060*/  UIADD3 UR16, UPT, UPT, UR16, 0x1, URZ ;  /* 0x0000000110107890 */ /* 0x000fe4000fffe0ff */
[----:B--2---:R-:W-:Y:S02]  /*4070*/  ULEA UR5, UR6, UR17, 0x3 ;  /* 0x0000001106057291 */ /* 0x004fe4000f8e18ff */
[----:B------:R-:W-:Y:S01]  /*4080*/  UISETP.NE.AND UP3, UPT, UR16, URZ, UPT ;  /* 0x000000ff1000728c */ /* 0x000fe2000bf65270 */
[----:B---3--:R-:W-:Y:S10]  /*4090*/  @P2 BRA `(.L_x_77) ;  /* 0x00000000000c2947 */ /* 0x008ff40003800000 */
[----:B-1----:R-:W-:Y:S04]  /*40a0*/  SHF.L.U32 R2, R8, 0x1f, RZ ;  /* 0x0000001f08027819 */ /* 0x002fe800000006ff */
[----:B------:R-:W1:Y:S02]  /*40b0*/  SYNCS.PHASECHK.TRANS64.TRYWAIT P0, [UR5], R2 ;  /* 0x00000002ff0075a7 */ /* 0x000e640008001105 */
[----:B-1----:R-:W-:Y:S05]  /*40c0*/  @!P0 BRA `(.L_x_78) ;  /* 0x0000004800cc8947 */ /* 0x002fea0003800000 */
.L_x_77:
[----:B------:R-:W-:Y:S01]  /*40d0*/  UISETP.NE.AND UP0, UPT, UR15, 0x1, UPT ;  /* 0x000000010f00788c */ /* 0x000fe2000bf05270 */
[----:B------:R-:W-:Y:S01]  /*40e0*/  PLOP3.LUT P2, PT, PT, PT, PT, 0x80, 0x8 ;  /* 0x000000000008781c */ /* 0x000fe20003f4f070 */
[----:B------:R-:W-:Y:S02]  /*40f0*/  UIADD3 UR4, UPT, UPT, UR6, 0x1, URZ ;  /* 0x0000000106047890 */ /* 0x000fe4000fffe0ff */
[----:B------:R-:W-:Y:S02]  /*4100*/  ULEA UR12, UR6, UR21, 0x9 ;  /* 0x00000015060c7291 */ /* 0x000fe4000f8e48ff */
[----:B------:R-:W-:Y:S01]  /*4110*/  UISETP.NE.AND UP1, UPT, UR4, 0x11, UPT ;  /* 0x000000110400788c */ /* 0x000fe2000bf25270 */
[----:B------:R-:W-:Y:S01]  /*4120*/  PLOP3.LUT P0, PT, PT, PT, UP0, 0x80, 0x8 ;  /* 0x000000000008781c */ /* 0x000fe20003f0f008 */
[----:B------:R-:W-:Y:S02]  /*4130*/  UIADD3 UR10, UPT, UPT, UR12, 0x2, URZ ;  /* 0x000000020c0a7890 */ /* 0x000fe4000fffe0ff */
[----:B------:R-:W-:Y:S02]  /*4140*/  USEL UR7, URZ, 0x1, UP1 ;  /* 0x00000001ff077887 */ /* 0x000fe40008800000 */
[----:B------:R-:W-:Y:S02]  /*4150*/  USEL UR14, UR4, URZ, UP1 ;  /* 0x000000ff040e7287 */ /* 0x000fe40008800000 */
[----:B------:R-:W-:Y:S02]  /*4160*/  UIADD3 UR15, UPT, UPT, UR15, -0x1, URZ ;  /* 0xffffffff0f0f7890 */ /* 0x000fe4000fffe0ff */
[----:B------:R-:W-:Y:S01]  /*4170*/  @UP0 ULEA UR4, UR14, UR17, 0x3 ;  /* 0x000000110e040291 */ /* 0x000fe2000f8e18ff */
[----:B------:R-:W-:Y:S01]  /*4180*/  LOP3.LUT R8, R8, UR7, RZ, 0x3c, !PT ;  /* 0x0000000708087c12 */ /* 0x000fe2000f8e3cff */
[----:B------:R-:W-:Y:S01]  /*4190*/  UIADD3 UR7, UPT, UPT, UR5, 0x88, URZ ;  /* 0x0000008805077890 */ /* 0x000fe2000fffe0ff */
[----:B------:R-:W-:Y:S02]  /*41a0*/  UMOV UR13, 0x80004020 ;  /* 0x80004020000d7882 */ /* 0x000fe40000000000 */
[----:B-1----:R-:W-:Y:S01]  /*41b0*/  @P0 SHF.L.U32 R0, R8, 0x1f, RZ ;  /* 0x0000001f08000819 */ /* 0x002fe200000006ff */
[----:B------:R-:W-:Y:S01]  /*41c0*/  UMOV UR5, 0x80004020 ;  /* 0x8000402000057882 */ /* 0x000fe20000000000 */
[----:B------:R-:W-:Y:S01]  /*41d0*/  UMOV UR11, 0x80004020 ;  /* 0x80004020000b7882 */ /* 0x000fe20000000000 */
[----:B------:R-:W-:Y:S01]  /*41e0*/  UMOV UR9, 0x80004020 ;  /* 0x8000402000097882 */ /* 0x000fe20000000000 */
[----:B------:R2:W3:Y:S01]  /*41f0*/  @P0 SYNCS.PHASECHK.TRANS64.TRYWAIT P2, [UR4], R0 ;  /* 0x00000000ff0005a7 */ /* 0x0004e20008041104 */
[----:B------:R-:W-:Y:S03]  /*4200*/  ULEA UR4, UR6, UR20, 0x8 ;  /* 0x0000001406047291 */ /* 0x000fe6000f8e40ff */
[----:B------:R-:W-:Y:S01]  /*4210*/  UMOV UR6, UR14 ;  /* 0x0000000e00067c82 */ /* 0x000fe20008000000 */
[----:B------:R-:W-:Y:S05]  /*4220*/  UIADD3 UR8, UPT, UPT, UR4, 0x2, URZ ;  /* 0x0000000204087890 */ /* 0x000fea000fffe0ff */
[----:B------:R2:W-:Y:S01]  /*4230*/  UTCIMMA gdesc[UR4], gdesc[UR12], tmem[UR18], tmem[UR26], idesc[UR27], UP2 ;  /* 0x00ff1a0c040075ea */ /* 0x0005e20009000112 */
[----:B------:R-:W-:Y:S03]  /*4240*/  UPLOP3.LUT UP2, UPT, UPT, UPT, UPT, 0x80, 0x8 ;  /* 0x000000000008789c */ /* 0x000fe60003f4f070 */
[----:B------:R2:W-:Y:S01]  /*4250*/  UTCIMMA gdesc[UR8], gdesc[UR10], tmem[UR18], tmem[UR24], idesc[UR25], UPT ;  /* 0x00ff180a080075ea */ /* 0x0005e2000b800112 */
[----:B------:R2:W-:Y:S01]  /*4260*/  UTCBAR.MULTICAST [UR7], URZ, UR19 ;  /* 0x000000ff070073e9 */ /* 0x0005e20008000813 */
[----:B------:R-:W-:Y:S06]  /*4270*/  BRA.U UP3, `(.L_x_79) ;  /* 0xfffffffd03787547 */ /* 0x000fec000b83ffff */
.L_x_76:
[----:B--2---:R-:W-:Y:S01]  /*4280*/  UIADD3 UR4, UPT, UPT, UR22, 0x1, URZ ;  /* 0x0000000116047890 */ /* 0x004fe2000fffe0ff */
[C---:B------:R-:W-:Y:S01]  /*4290*/  ISETP.NE.AND P0, PT, R10.reuse, 0x2, PT ;  /* 0x000000020a00780c */ /* 0x040fe20003f05270 */
[----:B------:R-:W-:Y:S02]  /*42a0*/  UIADD3 UR5, UPT, UPT, UR23, 0x160, URZ ;  /* 0x0000016017057890 */ /* 0x000fe4000fffe0ff */
[----:B------:R-:W-:Y:S01]  /*42b0*/  UISETP.NE.AND UP0, UPT, UR4, 0x4, UPT ;  /* 0x000000040400788c */ /* 0x000fe2000bf05270 */
[----:B-1----:R-:W-:Y:S02]  /*42c0*/  SEL R0, RZ, 0x1, P0 ;  /* 0x00000001ff007807 */ /* 0x002fe40000000000 */
[----:B------:R-:W-:Y:S01]  /*42d0*/  SEL R10, R10, RZ, P0 ;  /* 0x000000ff0a0a7207 */ /* 0x000fe20000000000 */
[----:B------:R-:W-:Y:S01]  /*42e0*/  USEL UR6, URZ, 0x1, UP0 ;  /* 0x00000001ff067887 */ /* 0x000fe20008000000 */
[----:B------:R-:W-:Y:S01]  /*42f0*/  LOP3.LUT R9, R9, R0, RZ, 0x3c, !PT ;  /* 0x0000000009097212 */ /* 0x000fe200078e3cff */
[----:B------:R-:W-:Y:S01]  /*4300*/  USEL UR22, UR4, URZ, UP0 ;  /* 0x000000ff04167287 */ /* 0x000fe20008000000 */
[----:B------:R1:W-:Y:S03]  /*4310*/  UTCBAR [UR5], URZ ;  /* 0x000000ff050073e9 */ /* 0x0003e600080000ff */
[----:B------:R-:W-:Y:S01]  /*4320*/  LOP3.LUT R11, R11, UR6, RZ, 0x3c, !PT ;  /* 0x000000060b0b7c12 */ /* 0x000fe2000f8e3cff */
[----:B------:R-:W-:Y:S07]  /*4330*/  @P1 BRA `(.L_x_80) ;  /* 0xfffffff800b01947 */ /* 0x000fee000383ffff */
[----:B------:R-:W2:Y:S01]  /*4340*/  S2UR UR8, SR_CgaCtaId ;  /* 0x00000000000879c3 */ /* 0x000ea20000008800 */
[----:B------:R-:W-:Y:S01]  /*4350*/  ELECT P0, URZ, PT ;  /* 0x0000000000ff782f */ /* 0x000fe20003800000 */
[----:B------:R-:W-:Y:S01]  /*4360*/  IMAD.MOV.U32 R0, RZ, RZ, 0x1 ;  /* 0x00000001ff007424 */ /* 0x000fe200078e00ff */
[----:B------:R-:W-:Y:S01]  /*4370*/  UIADD3 UR17, UPT, UPT, UR17, 0x180, URZ ;  /* 0x0000018011117890 */ /* 0x000fe2000fffe0ff */
[----:B------:R-:W-:Y:S01]  /*4380*/  SHF.L.U32 R2, R11, 0x1f, RZ ;  /* 0x0000001f0b027819 */ /* 0x000fe200000006ff */
[----:B------:R-:W-:-:S03]  /*4390*/  UMOV UR4, 0x40 ;  /* 0x0000004000047882 */ /* 0x000fc60000000000 */
[----:B------:R-:W-:Y:S01]  /*43a0*/  UVIRTCOUNT.DEALLOC.SMPOOL 0x80 ;  /* 0x000000800000784c */ /* 0x000fe20000000000 */
[----:B--2---:R-:W-:Y:S02]  /*43b0*/  ULEA UR8, UR8, UR4, 0x18 ;  /* 0x0000000408087291 */ /* 0x004fe4000f8ec0ff */
[----:B------:R-:W-:-:S07]  /*43c0*/  ULEA UR4, UR22, UR17, 0x3 ;  /* 0x0000001116047291 */ /* 0x000fce000f8e18ff */
[----:B------:R2:W-:Y:S02]  /*43d0*/  @P0 STS.U8 [UR8+0x1c], R0 ;  /* 0x00001c00ff000988 */ /* 0x0005e40008000008 */
[----:B------:R-:W4:Y:S02]  /*43e0*/  SYNCS.PHASECHK.TRANS64.TRYWAIT P0, [UR4], R2 ;  /* 0x00000002ff0075a7 */ /* 0x000f240008001104 */
[----:B--2-4-:R-:W-:Y:S05]  /*43f0*/  @!P0 BRA `(.L_x_81) ;  /* 0x0000004800188947 */ /* 0x014fea0003800000 */
.L_x_172:
[----:B------:R-:W-:-:S04]  /*4400*/  UIADD3 UR4, UPT, UPT, UR22, 0x1, URZ ;  /* 0x0000000116047890 */ /* 0x000fc8000fffe0ff */
[----:B------:R-:W-:-:S04]  /*4410*/  UISETP.NE.AND UP0, UPT, UR4, 0x4, UPT ;  /* 0x000000040400788c */ /* 0x000fc8000bf05270 */
[----:B------:R-:W-:Y:S02]  /*4420*/  USEL UR6, URZ, 0x1, UP0 ;  /* 0x00000001ff067887 */ /* 0x000fe40008000000 */
[----:B------:R-:W-:-:S04]  /*4430*/  USEL UR4, UR4, URZ, UP0 ;  /* 0x000000ff04047287 */ /* 0x000fc80008000000 */
[----:B-1----:R-:W-:Y:S01]  /*4440*/  ULEA UR5, UR4, UR17, 0x3 ;  /* 0x0000001104057291 */ /* 0x002fe2000f8e18ff */
[----:B--2---:R-:W-:-:S04]  /*4450*/  LOP3.LUT R2, R11, UR6, RZ, 0x3c, !PT ;  /* 0x000000060b027c12 */ /* 0x004fc8000f8e3cff */
[----:B------:R-:W-:-:S04]  /*4460*/  SHF.L.U32 R3, R2, 0x1f, RZ ;  /* 0x0000001f02037819 */ /* 0x000fc800000006ff */
[----:B------:R-:W1:Y:S02]  /*4470*/  SYNCS.PHASECHK.TRANS64.TRYWAIT P0, [UR5], R3 ;  /* 0x00000003ff0075a7 */ /* 0x000e640008001105 */
[----:B-1----:R-:W-:Y:S05]  /*4480*/  @!P0 BRA `(.L_x_82) ;  /* 0x00000048000c8947 */ /* 0x002fea0003800000 */
.L_x_174:
        /* <DEDUP_REMOVED lines=9> */
.L_x_176:
[----:B------:R-:W-:-:S04]  /*4520*/  UIADD3 UR4, UPT, UPT, UR4, 0x1, URZ ;  /* 0x0000000104047890 */ /* 0x000fc8000fffe0ff */
[----:B------:R-:W-:-:S04]  /*4530*/  UISETP.NE.AND UP0, UPT, UR4, 0x4, UPT ;  /* 0x000000040400788c */ /* 0x000fc8000bf05270 */
[----:B------:R-:W-:Y:S02]  /*4540*/  USEL UR5, URZ, 0x1, UP0 ;  /* 0x00000001ff057887 */ /* 0x000fe40008000000 */
[----:B------:R-:W-:-:S04]  /*4550*/  USEL UR4, UR4, URZ, UP0 ;  /* 0x000000ff04047287 */ /* 0x000fc80008000000 */
[----:B------:R-:W-:Y:S01]  /*4560*/  ULEA UR4, UR4, UR17, 0x3 ;  /* 0x0000001104047291 */ /* 0x000fe2000f8e18ff */
[----:B------:R-:W-:-:S04]  /*4570*/  LOP3.LUT R2, R2, UR5, RZ, 0x3c, !PT ;  /* 0x0000000502027c12 */ /* 0x000fc8000f8e3cff */
[----:B------:R-:W-:-:S04]  /*4580*/  SHF.L.U32 R2, R2, 0x1f, RZ ;  /* 0x0000001f02027819 */ /* 0x000fc800000006ff */
[----:B------:R-:W2:Y:S02]  /*4590*/  SYNCS.PHASECHK.TRANS64.TRYWAIT P0, [UR4], R2 ;  /* 0x00000002ff0075a7 */ /* 0x000ea40008001104 */
[----:B--2---:R-:W-:Y:S05]  /*45a0*/  @!P0 BRA `(.L_x_84) ;  /* 0x0000004400f48947 */ /* 0x004fea0003800000 */
.L_x_178:
[----:B------:R-:W-:Y:S01]  /*45b0*/  NOP ;  /* 0x0000000000007918 */ /* 0x000fe20000000000 */
[----:B-1----:R-:W1:Y:S01]  /*45c0*/  LDS R0, [UR8+0x14] ;  /* 0x00001408ff007984 */ /* 0x002e620008000800 */
[----:B------:R-:W-:Y:S01]  /*45d0*/  ULOP3.LUT UR4, UR30, 0xffff, URZ, 0xc0, !UPT ;  /* 0x0000ffff1e047892 */ /* 0x000fe2000f8ec0ff */
[----:B------:R-:W-:Y:S01]  /*45e0*/  UMOV UR5, 0xffff ;  /* 0x0000ffff00057882 */ /* 0x000fe20000000000 */
[----:B------:R-:W-:Y:S02]  /*45f0*/  UMOV UR6, 0x1 ;  /* 0x0000000100067882 */ /* 0x000fe40000000000 */
[----:B------:R-:W-:-:S04]  /*4600*/  USHF.R.U32.HI UR4, URZ, 0x5, UR4 ;  /* 0x00000005ff047899 */ /* 0x000fc80008011604 */
[----:B------:R-:W-:Y:S02]  /*4610*/  USHF.L.U32 UR5, UR5, UR4, URZ ;  /* 0x0000000405057299 */ /* 0x000fe400080006ff */
[----:B------:R-:W-:-:S04]  /*4620*/  USHF.L.U32 UR4, UR6, UR4, URZ ;  /* 0x0000000406047299 */ /* 0x000fc800080006ff */
[----:B-1----:R-:W-:-:S04]  /*4630*/  LOP3.LUT R0, R0, UR5, RZ, 0xc0, !PT ;  /* 0x0000000500007c12 */ /* 0x002fc8000f8ec0ff */
[----:B------:R-:W-:-:S13]  /*4640*/  ISETP.NE.AND P0, PT, R0, UR5, PT ;  /* 0x0000000500007c0c */ /* 0x000fda000bf05270 */
[----:B------:R-:W-:Y:S05]  /*4650*/  @P0 BRA `(.L_x_85) ;  /* 0x0000000000580947 */ /* 0x000fea0003800000 */
[----:B------:R-:W1:Y:S02]  /*4660*/  LDS R0, [UR8+0x18] ;  /* 0x00001808ff007984 */ /* 0x000e640008000800 */
[----:B-1----:R-:W-:-:S04]  /*4670*/  LOP3.LUT R0, R0, UR4, RZ, 0xc0, !PT ;  /* 0x0000000400007c12 */ /* 0x002fc8000f8ec0ff */
[----:B------:R-:W-:-:S13]  /*4680*/  ISETP.NE.AND P0, PT, R0, UR4, PT ;  /* 0x0000000400007c0c */ /* 0x000fda000bf05270 */
[----:B------:R-:W-:Y:S05]  /*4690*/  @P0 BRA `(.L_x_86) ;  /* 0x00000000003c0947 */ /* 0x000fea0003800000 */
[----:B------:R-:W1:Y:S01]  /*46a0*/  S2R R2, SR_LANEID ;  /* 0x0000000000027919 */ /* 0x000e620000000000 */
[----:B------:R-:W-:-:S06]  /*46b0*/  ULOP3.LUT UR5, URZ, UR5, URZ, 0x33, !UPT ;  /* 0x00000005ff057292 */ /* 0x000fcc000f8e33ff */
[----:B------:R-:W-:-:S04]  /*46c0*/  IMAD.U32 R0, RZ, RZ, UR5 ;  /* 0x00000005ff007e24 */ /* 0x000fc8000f8e00ff */
[----:B------:R2:W4:Y:S02]  /*46d0*/  REDUX UR7, R0 ;  /* 0x00000000000773c4 */ /* 0x0005240000000000 */
[----:B------:R1:W-:Y:S01]  /*46e0*/  UTCATOMSWS.AND URZ, UR5 ;  /* 0x0000000500ff79e3 */ /* 0x0003e20008000000 */
[----:B--2---:R-:W-:Y:S01]  /*46f0*/  LOP3.LUT R0, RZ, UR4, RZ, 0x33, !PT ;  /* 0x00000004ff007c12 */ /* 0x004fe2000f8e33ff */
[----:B------:R-:W-:Y:S02]  /*4700*/  VOTEU.ANY UR4, UPT, PT ;  /* 0x0000000000047886 */ /* 0x000fe400038e0100 */
[----:B------:R-:W-:Y:S02]  /*4710*/  UFLO.U32 UR4, UR4 ;  /* 0x00000004000472bd */ /* 0x000fe400080e0000 */
[----:B------:R-:W2:Y:S04]  /*4720*/  REDUX UR6, R0 ;  /* 0x00000000000673c4 */ /* 0x000ea80000000000 */
[----:B-1----:R-:W-:-:S02]  /*4730*/  ISETP.EQ.U32.AND P0, PT, R2, UR4, PT ;  /* 0x0000000402007c0c */ /* 0x002fc4000bf02070 */
[----:B----4-:R-:W-:-:S11]  /*4740*/  MOV R2, UR7 ;  /* 0x0000000700027c02 */ /* 0x010fd60008000f00 */
[----:B------:R1:W-:Y:S01]  /*4750*/  @P0 ATOMS.AND RZ, [UR8+0x14], R2 ;  /* 0x00001402ffff098c */ /* 0x0003e2000a800008 */
[----:B--2---:R-:W-:-:S05]  /*4760*/  IMAD.U32 R0, RZ, RZ, UR6 ;  /* 0x00000006ff007e24 */ /* 0x004fca000f8e00ff */
[----:B------:R1:W-:Y:S01]  /*4770*/  @P0 ATOMS.AND RZ, [UR8+0x18], R0 ;  /* 0x00001800ffff098c */ /* 0x0003e2000a800008 */
[----:B------:R-:W-:Y:S05]  /*4780*/  BRA `(.L_x_87) ;  /* 0x0000000000147947 */ /* 0x000fea0003800000 */
.L_x_86:
[----:B------:R-:W-:Y:S02]  /*4790*/  MOV R2, 0x47b0 ;  /* 0x000047b000027802 */ /* 0x000fe40000000f00 */
[----:B---3-5:R-:W-:Y:S05]  /*47a0*/  CALL.REL.NOINC `($__internal_0_$__cuda_sm10x_tcgen05_guardrail_trap_col_being_dealloced_not_returned_by_alloc) ;  /* 0x0000004800507944 */ /* 0x028fea0003c00000 */
[----:B------:R-:W-:Y:S05]  /*47b0*/  BRA `(.L_x_87) ;  /* 0x0000000000087947 */ /* 0x000fea0003800000 */
.L_x_85:
[----:B------:R-:W-:Y:S02]  /*47c0*/  MOV R2, 0x47e0 ;  /* 0x000047e000027802 */ /* 0x000fe40000000f00 */
[----:B---3-5:R-:W-:Y:S05]  /*47d0*/  CALL.REL.NOINC `($__internal_2_$__cuda_sm10x_tcgen05_guardrail_trap_unallocated_columns_being_dealloced) ;  /* 0x00000048005c7944 */ /* 0x028fea0003c00000 */
.L_x_87:
[----:B------:R-:W-:Y:S01]  /*47e0*/  NOP ;  /* 0x0000000000007918 */ /* 0x000fe20000000000 */
[----:B------:R-:W-:Y:S05]  /*47f0*/  EXIT ;  /* 0x000000000000794d */ /* 0x000fea0003800000 */
.L_x_69:
[----:B------:R-:W-:-:S09]  /*4800*/  UISETP.NE.OR UP0, UPT, UR17, 0x3, !UP5 ;  /* 0x000000031100788c */ /* 0x000fd2000ef05670 */
[----:B------:R-:W-:Y:S05]  /*4810*/  BRA.U UP0, `(.L_x_88) ;  /* 0x0000000d007c7547 */ /* 0x000fea000b800000 */
[----:B------:R-:W2:Y:S01]  /*4820*/  LDCU UR32, c[0x0][0x370] ;  /* 0x00006e00ff2077ac */ /* 0x000ea20008000800 */
[----:B------:R-:W3:Y:S01]  /*4830*/  LDC.64 R16, c[0x0][0x348] ;  /* 0x0000d200ff107b82 */ /* 0x000ee20000000a00 */
[----:B------:R-:W-:Y:S02]  /*4840*/  HFMA2 R13, -RZ, RZ, 0, 0 ;  /* 0x00000000ff0d7431 */ /* 0x000fe400000001ff */
[----:B------:R-:W-:Y:S01]  /*4850*/  IMAD.MOV.U32 R15, RZ, RZ, 0x1 ;  /* 0x00000001ff0f7424 */ /* 0x000fe200078e00ff */
[----:B------:R-:W2:Y:S01]  /*4860*/  LDCU.128 UR28, c[0x0][0xb10] ;  /* 0x00016200ff1c77ac */ /* 0x000ea20008000c00 */
[----:B------:R-:W-:Y:S01]  /*4870*/  IMAD.MOV.U32 R14, RZ, RZ, RZ ;  /* 0x000000ffff0e7224 */ /* 0x000fe200078e00ff */
[----:B------:R-:W-:Y:S01]  /*4880*/  MOV R7, 0x1000 ;  /* 0x0000100000077802 */ /* 0x000fe20000000f00 */
[----:B------:R-:W4:Y:S01]  /*4890*/  LDCU UR27, c[0x0][0x374] ;  /* 0x00006e80ff1b77ac */ /* 0x000f220008000800 */
[----:B------:R-:W1:Y:S01]  /*48a0*/  LDC.64 R2, c[0x0][0x888] ;  /* 0x00022200ff027b82 */ /* 0x000e620000000a00 */
[----:B------:R-:W4:Y:S01]  /*48b0*/  LDCU UR15, c[0x0][0xb0c] ;  /* 0x00016180ff0f77ac */ /* 0x000f220008000800 */
[----:B------:R-:W3:Y:S06]  /*48c0*/  LDCU UR38, c[0x0][0xb20] ;  /* 0x00016400ff2677ac */ /* 0x000eec0008000800 */
[----:B------:R-:W1:Y:S01]  /*48d0*/  LDC.64 R4, c[0x0][0x890] ;  /* 0x00022400ff047b82 */ /* 0x000e620000000a00 */
[----:B------:R-:W3:Y:S01]  /*48e0*/  LDCU UR4, c[0x0][0xb30] ;  /* 0x00016600ff0477ac */ /* 0x000ee20008000800 */
[----:B------:R-:W-:Y:S01]  /*48f0*/  UMOV UR21, 0x400 ;  /* 0x0000040000157882 */ /* 0x000fe20000000000 */
[----:B--2---:R-:W-:-:S02]  /*4900*/  UIMAD.WIDE.U32 UR6, UR32, UR28, URZ ;  /* 0x0000001c200672a5 */ /* 0x004fc4000f8e00ff */
[----:B----4-:R-:W-:Y:S02]  /*4910*/  UIMAD.WIDE.U32 UR8, UR27, UR31, URZ ;  /* 0x0000001f1b0872a5 */ /* 0x010fe4000f8e00ff */
[----:B------:R-:W-:Y:S02]  /*4920*/  ULEA UR21, UR45, UR21, 0x18 ;  /* 0x000000152d157291 */ /* 0x000fe4000f8ec0ff */
[----:B------:R-:W-:Y:S02]  /*4930*/  UPLOP3.LUT UP3, UPT, UPT, UPT, UPT, 0x40, 0x4 ;  /* 0x000000000004789c */ /* 0x000fe40003f6e870 */
[----:B------:R-:W-:Y:S01]  /*4940*/  UIADD3 UR33, UPT, UPT, UR21, 0x118, URZ ;  /* 0x0000011815217890 */ /* 0x000fe2000fffe0ff */
[----:B------:R-:W-:Y:S01]  /*4950*/  UMOV UR6, UR7 ;  /* 0x0000000700067c82 */ /* 0x000fe20008000000 */
[----:B------:R-:W-:Y:S01]  /*4960*/  UMOV UR34, UR9 ;  /* 0x0000000900227c82 */ /* 0x000fe20008000000 */
[----:B------:R-:W-:Y:S02]  /*4970*/  UISETP.GE.AND UP0, UPT, UR42, 0x1, UPT ;  /* 0x000000012a00788c */ /* 0x000fe4000bf06270 */
[----:B------:R-:W-:Y:S01]  /*4980*/  UISETP.NE.AND UP4, UPT, UR42, 0x1, UPT ;  /* 0x000000012a00788c */ /* 0x000fe2000bf85270 */
[----:B------:R-:W2:Y:S01]  /*4990*/  LDCU.64 UR22, c[0x0][0xb28] ;  /* 0x00016500ff1677ac */ /* 0x000ea20008000a00 */
[----:B------:R-:W-:-:S02]  /*49a0*/  UISETP.NE.AND UP6, UPT, UR15, 0x1, UPT ;  /* 0x000000010f00788c */ /* 0x000fc4000bfc5270 */
[----:B------:R-:W-:Y:S02]  /*49b0*/  UISETP.NE.AND UP5, UPT, UR30, 0x1, UPT ;  /* 0x000000011e00788c */ /* 0x000fe4000bfa5270 */
[----:B------:R-:W-:Y:S02]  /*49c0*/  UIADD3 UR17, UPT, UPT, UR21, 0x110, URZ ;  /* 0x0000011015117890 */ /* 0x000fe4000fffe0ff */
[----:B------:R-:W-:Y:S02]  /*49d0*/  UPRMT UR33, UR45, 0x654, UR33 ;  /* 0x000006542d217896 */ /* 0x000fe40008000021 */
[----:B------:R-:W-:Y:S02]  /*49e0*/  USHF.R.U32.HI UR35, URZ, UR29, UR6 ;  /* 0x0000001dff237299 */ /* 0x000fe40008011606 */
[----:B---3--:R-:W-:Y:S02]  /*49f0*/  USHF.R.U32.HI UR34, URZ, UR38, UR34 ;  /* 0x00000026ff227299 */ /* 0x008fe40008011622 */
[----:B------:R-:W-:-:S11]  /*4a00*/  UISETP.NE.AND UP2, UPT, UR4, 0x1, UPT ;  /* 0x000000010400788c */ /* 0x000fd6000bf45270 */
.L_x_97:
[C---:B------:R-:W-:Y:S02]  /*4a10*/  LEA R12, R14.reuse, UR21, 0x3 ;  /* 0x000000150e0c7c11 */ /* 0x040fe4000f8e18ff */
[----:B------:R-:W-:Y:S02]  /*4a20*/  SHF.L.U32 R0, R13, 0x1f, RZ ;  /* 0x0000001f0d007819 */ /* 0x000fe400000006ff */
[----:B------:R-:W-:Y:S02]  /*4a30*/  LEA R8, R14, UR21, 0x4 ;  /* 0x000000150e087c11 */ /* 0x000fe4000f8e20ff */
[----:B---3--:R-:W3:Y:S02]  /*4a40*/  SYNCS.PHASECHK.TRANS64.TRYWAIT P0, [R12+URZ+0x140], R0 ;  /* 0x000140000c0075a7 */ /* 0x008ee400080011ff */
[----:B---3--:R-:W-:Y:S05]  /*4a50*/  @!P0 BRA `(.L_x_89) ;  /* 0x0000004000e08947 */ /* 0x008fea0003800000 */
.L_x_179:
[----:B------:R-:W4:Y:S01]  /*4a60*/  LDS.128 R8, [R8+0x1d0] ;  /* 0x0001d00008087984 */ /* 0x000f220000000c00 */
[----:B------:R-:W-:Y:S01]  /*4a70*/  UISETP.GE.AND UP0, UPT, UR42, 0x1, UPT ;  /* 0x000000012a00788c */ /* 0x000fe2000bf06270 */
[----:B------:R-:W-:Y:S01]  /*4a80*/  @!PT LDS RZ, [RZ] ;  /* 0x00000000fffff984 */ /* 0x000fe20000000800 */
[----:B------:R-:W-:Y:S01]  /*4a90*/  @!PT LDS RZ, [RZ] ;  /* 0x00000000fffff984 */ /* 0x000fe20000000800 */
[----:B------:R-:W-:Y:S01]  /*4aa0*/  @!PT LDS RZ, [RZ] ;  /* 0x00000000fffff984 */ /* 0x000fe20000000800 */
[----:B------:R-:W-:Y:S01]  /*4ab0*/  @!PT LDS RZ, [RZ] ;  /* 0x00000000fffff984 */ /* 0x000fe20000000800 */
[----:B------:R1:W-:Y:S06]  /*4ac0*/  MEMBAR.ALL.CTA ;  /* 0x0000000000007992 */ /* 0x0003ec0000008000 */
[----:B-1----:R-:W1:Y:S01]  /*4ad0*/  FENCE.VIEW.ASYNC.S ;  /* 0x00000000000073c6 */ /* 0x002e620000000000 */
[----:B----4-:R-:W-:Y:S11]  /*4ae0*/  LOP3.LUT P0, RZ, R10, 0x1, RZ, 0xc0, !PT ;  /* 0x000000010aff7812 */ /* 0x010ff6000780c0ff */
[----:B------:R-:W-:Y:S02]  /*4af0*/  @!UPT UIADD3 URZ, UPT, UPT, URZ, URZ, URZ ;  /* 0x000000fffffff290 */ /* 0x000fe4000fffe0ff */
[----:B-1----:R-:W-:Y:S01]  /*4b00*/  VOTEU.ANY UP1, P0 ;  /* 0x0000000000ff7886 */ /* 0x002fe20000020100 */
[----:B------:R-:W-:Y:S11]  /*4b10*/  PLOP3.LUT P0, PT, PT, PT, UP1, 0x80, 0x8 ;  /* 0x000000000008781c */ /* 0x000ff60003f0f018 */
[----:B------:R-:W-:Y:S02]  /*4b20*/  @!UPT UIADD3 URZ, UPT, UPT, URZ, URZ, URZ ;  /* 0x000000fffffff290 */ /* 0x000fe4000fffe0ff */
[----:B---3--:R-:W-:Y:S02]  /*4b30*/  @P0 SHF.R.U32.HI R0, RZ, 0x10, R9 ;  /* 0x00000010ff000819 */ /* 0x008fe40000011609 */
[----:B------:R-:W-:Y:S02]  /*4b40*/  @P0 MOV R6, R8 ;  /* 0x0000000800060202 */ /* 0x000fe40000000f00 */
[----:B------:R-:W-:Y:S01]  /*4b50*/  @P0 R2UR UR4, R0 ;  /* 0x00000000000402ca */ /* 0x000fe200000e0000 */
[----:B------:R-:W-:Y:S01]  /*4b60*/  VIADD R0, R12, 0x150 ;  /* 0x000001500c007836 */ /* 0x000fe20000000000 */
[----:B------:R-:W-:Y:S02]  /*4b70*/  @P0 LOP3.LUT R8, R9, 0xffff, RZ, 0xc0, !PT ;  /* 0x0000ffff09080812 */ /* 0x000fe400078ec0ff */
[----:B------:R-:W-:Y:S02]  /*4b80*/  @P0 R2UR UR6, R6 ;  /* 0x00000000060602ca */ /* 0x000fe400000e0000 */
[----:B------:R-:W-:Y:S02]  /*4b90*/  PRMT R0, RZ, 0x654, R0 ;  /* 0x00000654ff007816 */ /* 0x000fe40000000000 */
[----:B------:R-:W-:Y:S02]  /*4ba0*/  @P0 R2UR UR5, R8 ;  /* 0x00000000080502ca */ /* 0x000fe400000e0000 */
[----:B------:R1:W-:Y:S03]  /*4bb0*/  SYNCS.ARRIVE.TRANS64.RED.A1T0 RZ, [R0+URZ], RZ ;  /* 0x000000ff00ff79a7 */ /* 0x0003e600081004ff */
[----:B------:R-:W-:Y:S04]  /*4bc0*/  @UP1 UMOV UR26, UR4 ;  /* 0x00000004001a1c82 */ /* 0x000fe80008000000 */
[----:B------:R-:W-:Y:S04]  /*4bd0*/  @UP1 UMOV UR14, UR6 ;  /* 0x00000006000e1c82 */ /* 0x000fe80008000000 */
[----:B------:R-:W-:Y:S01]  /*4be0*/  @UP1 UMOV UR13, UR5 ;  /* 0x00000005000d1c82 */ /* 0x000fe20008000000 */
[----:B------:R-:W-:Y:S05]  /*4bf0*/  BRA.U !UP0, `(.L_x_90) ;  /* 0x0000000108a47547 */ /* 0x000fea000b800000 */
[----:B------:R-:W-:Y:S02]  /*4c00*/  UIMAD.WIDE.U32 UR8, UR13, UR31, URZ ;  /* 0x0000001f0d0872a5 */ /* 0x000fe4000f8e00ff */
[----:B------:R-:W-:Y:S02]  /*4c10*/  UIMAD.WIDE.U32 UR10, UR14, UR28, URZ ;  /* 0x0000001c0e0a72a5 */ /* 0x000fe4000f8e00ff */
[----:B------:R-:W-:Y:S02]  /*4c20*/  USEL UR4, UR27, UR34, !UP5 ;  /* 0x000000221b047287 */ /* 0x000fe4000e800000 */
[----:B------:R-:W-:Y:S02]  /*4c30*/  USEL UR7, UR32, UR35, !UP6 ;  /* 0x0000002320077287 */ /* 0x000fe4000f000000 */
[----:B--2---:R-:W-:Y:S02]  /*4c40*/  UIMAD.WIDE.U32 UR18, UR4, UR22, URZ ;  /* 0x00000016041272a5 */ /* 0x004fe4000f8e00ff */
[----:B------:R-:W-:Y:S01]  /*4c50*/  UIMAD.WIDE.U32 UR24, UR7, UR22, URZ ;  /* 0x00000016071872a5 */ /* 0x000fe2000f8e00ff */
[----:B------:R-:W-:Y:S02]  /*4c60*/  UMOV UR5, UR9 ;  /* 0x0000000900057c82 */ /* 0x000fe40008000000 */
[----:B------:R-:W-:Y:S03]  /*4c70*/  USHF.R.U32.HI UR6, URZ, UR38, UR5 ;  /* 0x00000026ff067299 */ /* 0x000fe60008011605 */
[----:B------:R-:W-:Y:S01]  /*4c80*/  UMOV UR5, UR11 ;  /* 0x0000000b00057c82 */ /* 0x000fe20008000000 */
[----:B------:R-:W-:Y:S02]  /*4c90*/  USEL UR6, UR13, UR6, !UP5 ;  /* 0x000000060d067287 */ /* 0x000fe4000e800000 */
[----:B------:R-:W-:Y:S02]  /*4ca0*/  USHF.R.U32.HI UR8, URZ, UR29, UR5 ;  /* 0x0000001dff087299 */ /* 0x000fe40008011605 */
[----:B------:R-:W-:Y:S01]  /*4cb0*/  UIMAD.WIDE.U32 UR10, UR6, UR22, URZ ;  /* 0x00000016060a72a5 */ /* 0x000fe2000f8e00ff */
[----:B------:R-:W-:Y:S02]  /*4cc0*/  UMOV UR5, UR19 ;  /* 0x0000001300057c82 */ /* 0x000fe40008000000 */
[----:B------:R-:W-:Y:S03]  /*4cd0*/  @UP4 USHF.R.U32.HI UR4, URZ, UR23, UR5 ;  /* 0x00000017ff044299 */ /* 0x000fe60008011605 */
[----:B------:R-:W-:Y:S01]  /*4ce0*/  UMOV UR5, UR25 ;  /* 0x0000001900057c82 */ /* 0x000fe20008000000 */
[----:B------:R-:W-:Y:S02]  /*4cf0*/  UIMAD UR4, UR42, UR4, URZ ;  /* 0x000000042a0472a4 */ /* 0x000fe4000f8e02ff */
[----:B------:R-:W-:Y:S02]  /*4d00*/  @UP4 USHF.R.U32.HI UR7, URZ, UR23, UR5 ;  /* 0x00000017ff074299 */ /* 0x000fe40008011605 */
[----:B------:R-:W-:Y:S02]  /*4d10*/  USEL UR5, UR14, UR8, !UP6 ;  /* 0x000000080e057287 */ /* 0x000fe4000f000000 */
[----:B------:R-:W-:Y:S02]  /*4d20*/  UIMAD UR8, UR42, UR7, URZ ;  /* 0x000000072a0872a4 */ /* 0x000fe4000f8e02ff */
[----:B------:R-:W-:Y:S03]  /*4d30*/  UISETP.GE.AND UP0, UPT, UR6, UR4, UPT ;  /* 0x000000040600728c */ /* 0x000fe6000bf06270 */
[----:B------:R-:W-:Y:S01]  /*4d40*/  UMOV UR4, UR11 ;  /* 0x0000000b00047c82 */ /* 0x000fe20008000000 */
[----:B------:R-:W-:Y:S02]  /*4d50*/  UISETP.GE.OR UP0, UPT, UR5, UR8, UP0 ;  /* 0x000000080500728c */ /* 0x000fe40008706670 */
[----:B------:R-:W-:Y:S02]  /*4d60*/  USHF.R.U32.HI UR4, URZ, UR23, UR4 ;  /* 0x00000017ff047299 */ /* 0x000fe40008011604 */
[----:B------:R-:W-:Y:S02]  /*4d70*/  UIMAD.WIDE.U32 UR8, UR5, UR22, URZ ;  /* 0x00000016050872a5 */ /* 0x000fe4000f8e00ff */
[----:B------:R-:W-:Y:S04]  /*4d80*/  USEL UR10, UR6, UR4, !UP4 ;  /* 0x00000004060a7287 */ /* 0x000fe8000e000000 */
[----:B------:R-:W-:Y:S01]  /*4d90*/  UIADD3 UR11, UPT, UPT, -UR10, URZ, URZ ;  /* 0x000000ff0a0b7290 */ /* 0x000fe2000fffe1ff */
[----:B------:R-:W-:Y:S02]  /*4da0*/  @!UP0 UMOV UR4, UR9 ;  /* 0x0000000900048c82 */ /* 0x000fe40008000000 */
[----:B------:R-:W-:Y:S02]  /*4db0*/  @!UP0 USHF.R.U32.HI UR4, URZ, UR23, UR4 ;  /* 0x00000017ff048299 */ /* 0x000fe40008011604 */
[----:B------:R-:W-:Y:S02]  /*4dc0*/  UIMAD UR8, UR42, UR11, UR6 ;  /* 0x0000000b2a0872a4 */ /* 0x000fe4000f8e0206 */
[----:B------:R-:W-:Y:S04]  /*4dd0*/  @!UP0 USEL UR4, UR5, UR4, !UP4 ;  /* 0x0000000405048287 */ /* 0x000fe8000e000000 */
[----:B------:R-:W-:Y:S02]  /*4de0*/  @!UP0 UIMAD UR8, UR7, UR8, UR4 ;  /* 0x00000008070882a4 */ /* 0x000fe4000f8e0204 */
[----:B------:R-:W-:Y:S02]  /*4df0*/  @!UP0 UIADD3 UR9, UPT, UPT, UR10, -UR4, URZ ;  /* 0x800000040a098290 */ /* 0x000fe4000fffe0ff */
[----:B------:R-:W-:Y:S02]  /*4e00*/  UIADD3 UR4, UPT, UPT, -UR5, URZ, URZ ;  /* 0x000000ff05047290 */ /* 0x000fe4000fffe1ff */
[----:B------:R-:W-:Y:S02]  /*4e10*/  UIADD3 UR7, UPT, UPT, -UR6, URZ, URZ ;  /* 0x000000ff06077290 */ /* 0x000fe4000fffe1ff */
[----:B------:R-:W-:Y:S02]  /*4e20*/  @!UP0 UIMAD UR6, UR9, UR42, UR5 ;  /* 0x0000002a090682a4 */ /* 0x000fe4000f8e0205 */
[----:B------:R-:W-:Y:S02]  /*4e30*/  UIMAD UR14, UR15, UR4, UR14 ;  /* 0x000000040f0e72a4 */ /* 0x000fe4000f8e020e */
[----:B------:R-:W-:Y:S01]  /*4e40*/  UIMAD UR13, UR30, UR7, UR13 ;  /* 0x000000071e0d72a4 */ /* 0x000fe2000f8e020d */
[----:B------:R-:W-:Y:S02]  /*4e50*/  @!UP0 UMOV UR5, UR8 ;  /* 0x0000000800058c82 */ /* 0x000fe40008000000 */
[----:B------:R-:W-:Y:S02]  /*4e60*/  UIMAD UR14, UR5, UR15, UR14 ;  /* 0x0000000f050e72a4 */ /* 0x000fe4000f8e020e */
[----:B------:R-:W-:Y:S11]  /*4e70*/  UIMAD UR13, UR6, UR30, UR13 ;  /* 0x0000001e060d72a4 */ /* 0x000ff6000f8e020d */
[----:B------:R-:W-:Y:S01]  /*4e80*/  @!UPT UIADD3 URZ, UPT, UPT, URZ, URZ, URZ ;  /* 0x000000fffffff290 */ /* 0x000fe2000fffe0ff */
.L_x_90:
[----:B------:R-:W3:Y:S01]  /*4e90*/  @!UP2 LDCU.128 UR8, c[0x0][0xb10] ;  /* 0x00016200ff08a7ac */ /* 0x000ee20008000c00 */
[C---:B------:R-:W-:Y:S02]  /*4ea0*/  ISETP.NE.U32.AND P1, PT, R4.reuse, RZ, PT ;  /* 0x000000ff0400720c */ /* 0x040fe40003f25070 */
[----:B------:R-:W-:Y:S02]  /*4eb0*/  ISETP.NE.U32.AND P0, PT, R4, RZ, PT ;  /* 0x000000ff0400720c */ /* 0x000fe40003f05070 */
[C---:B------:R-:W-:Y:S02]  /*4ec0*/  ISETP.NE.AND.EX P1, PT, R5.reuse, RZ, PT, P1 ;  /* 0x000000ff0500720c */ /* 0x040fe40003f25310 */
[----:B------:R-:W-:Y:S01]  /*4ed0*/  ISETP.NE.AND.EX P0, PT, R5, RZ, PT, P0 ;  /* 0x000000ff0500720c */ /* 0x000fe20003f05300 */
[----:B------:R-:W4:Y:S01]  /*4ee0*/  @!UP2 LDCU UR5, c[0x0][0xb0c] ;  /* 0x00016180ff05a7ac */ /* 0x000f220008000800 */
[----:B------:R-:W-:Y:S01]  /*4ef0*/  SHF.L.U32 R9, R15, 0x1f, RZ ;  /* 0x0000001f0f097819 */ /* 0x000fe200000006ff */
[----:B------:R-:W-:Y:S02]  /*4f00*/  USHF.L.U32 UR19, UR16, 0x6, URZ ;  /* 0x0000000610137899 */ /* 0x000fe400080006ff */
[----:B------:R-:W-:Y:S02]  /*4f10*/  USHF.L.U32 UR18, UR20, 0x7, URZ ;  /* 0x0000000714127899 */ /* 0x000fe400080006ff */
[----:B---3--:R-:W-:Y:S07]  /*4f20*/  UIMAD.WIDE.U32 UR6, UR14, UR8, URZ ;  /* 0x000000080e0672a5 */ /* 0x008fee000f8e00ff */
[----:B------:R-:W-:Y:S01]  /*4f30*/  @!UP2 UMOV UR4, UR7 ;  /* 0x000000070004ac82 */ /* 0x000fe20008000000 */
[----:B----4-:R-:W-:Y:S02]  /*4f40*/  @!UP2 UISETP.NE.AND UP0, UPT, UR5, 0x1, UPT ;  /* 0x000000010500a88c */ /* 0x010fe4000bf05270 */
[----:B------:R-:W-:Y:S02]  /*4f50*/  @!UP2 USHF.R.U32.HI UR4, URZ, UR9, UR4 ;  /* 0x00000009ff04a299 */ /* 0x000fe40008011604 */
[----:B------:R-:W-:Y:S02]  /*4f60*/  UIMAD.WIDE.U32 UR6, UR13, UR11, URZ ;  /* 0x0000000b0d0672a5 */ /* 0x000fe4000f8e00ff */
[----:B------:R-:W-:Y:S02]  /*4f70*/  @!UP2 USEL UR8, UR14, UR4, !UP0 ;  /* 0x000000040e08a287 */ /* 0x000fe4000c000000 */
[----:B------:R-:W-:Y:S03]  /*4f80*/  @!UP2 UISETP.NE.AND UP0, UPT, UR10, 0x1, UPT ;  /* 0x000000010a00a88c */ /* 0x000fe6000bf05270 */
[----:B------:R-:W-:Y:S02]  /*4f90*/  @!UP2 UMOV UR6, UR7 ;  /* 0x000000070006ac82 */ /* 0x000fe40008000000 */
[----:B------:R-:W3:Y:S02]  /*4fa0*/  @!UP2 LDCU UR4, c[0x0][0xb20] ;  /* 0x00016400ff04a7ac */ /* 0x000ee40008000800 */
[----:B---3--:R-:W-:Y:S04]  /*4fb0*/  @!UP2 USHF.R.U32.HI UR6, URZ, UR4, UR6 ;  /* 0x00000004ff06a299 */ /* 0x008fe80008011606 */
[----:B------:R-:W-:Y:S04]  /*4fc0*/  @!UP2 USEL UR6, UR13, UR6, !UP0 ;  /* 0x000000060d06a287 */ /* 0x000fe8000c000000 */
[----:B------:R-:W-:Y:S02]  /*4fd0*/  @!UP2 UIADD3 UR4, UPT, UPT, -UR8, UR6, URZ ;  /* 0x000000060804a290 */ /* 0x000fe4000fffe1ff */
[----:B------:R-:W-:Y:S02]  /*4fe0*/  @!UP2 UIADD3 UR6, UPT, UPT, UR8, -UR6, URZ ;  /* 0x800000060806a290 */ /* 0x000fe4000fffe0ff */
[----:B------:R-:W-:Y:S02]  /*4ff0*/  @!UP2 UIMAD UR14, UR4, UR5, UR14 ;  /* 0x00000005040ea2a4 */ /* 0x000fe4000f8e020e */
[----:B------:R-:W-:Y:S01]  /*5000*/  @!UP2 UIMAD UR13, UR6, UR10, UR13 ;  /* 0x0000000a060da2a4 */ /* 0x000fe2000f8e020d */
[----:B------:R-:W-:Y:S11]  /*5010*/  BRA.U UP3, `(.L_x_91) ;  /* 0x0000000103107547 */ /* 0x000ff6000b800000 */
[----:B------:R-:W-:Y:S04]  /*5020*/  MOV R6, UR37 ;  /* 0x0000002500067c02 */ /* 0x000fe80008000f00 */
[----:B------:R-:W-:Y:S04]  /*5030*/  SHF.L.U32 R6, R6, 0x1f, RZ ;  /* 0x0000001f06067819 */ /* 0x000fe800000006ff */
[----:B------:R-:W3:Y:S02]  /*5040*/  SYNCS.PHASECHK.TRANS64.TRYWAIT P2, [UR21+0x138], R6 ;  /* 0x00013806ff0075a7 */ /* 0x000ee40008041115 */
[----:B---3--:R-:W-:Y:S05]  /*5050*/  @!P2 BRA `(.L_x_92) ;  /* 0x0000003c0074a947 */ /* 0x008fea0003800000 */
.L_x_91:
[----:B------:R-:W-:Y:S05]  /*5060*/  @!P1 BRA `(.L_x_93) ;  /* 0x0000000000309947 */ /* 0x000fea0003800000 */
[----:B------:R-:W-:Y:S01]  /*5070*/  ISETP.NE.U32.AND P1, PT, R2, RZ, PT ;  /* 0x000000ff0200720c */ /* 0x000fe20003f25070 */
[----:B------:R-:W3:Y:S01]  /*5080*/  LDCU.64 UR4, c[0x0][0x358] ;  /* 0x00006b00ff0477ac */ /* 0x000ee20008000a00 */
[----:B------:R-:W-:Y:S02]  /*5090*/  IMAD.MOV.U32 R78, RZ, RZ, 0x1 ;  /* 0x00000001ff4e7424 */ /* 0x000fe400078e00ff */
[----:B------:R-:W-:Y:S11]  /*50a0*/  ISETP.NE.AND.EX P1, PT, R3, RZ, PT, P1 ;  /* 0x000000ff0300720c */ /* 0x000ff60003f25310 */
[----:B------:R-:W-:Y:S02]  /*50b0*/  @!UPT UIADD3 URZ, UPT, UPT, URZ, URZ, URZ ;  /* 0x000000fffffff290 */ /* 0x000fe4000fffe0ff */
[----:B------:R-:W4:Y:S01]  /*50c0*/  @P1 LDC.64 R10, c[0x0][0x888] ;  /* 0x00022200ff0a1b82 */ /* 0x000f220000000a00 */
[----:B-1----:R-:W-:Y:S04]  /*50d0*/  @P1 IMAD R0, R4, UR36, RZ ;  /* 0x0000002404001c24 */ /* 0x002fe8000f8e02ff */
[----:B----4-:R-:W-:Y:S04]  /*50e0*/  @P1 IMAD.WIDE R10, R0, 0x4, R10 ;  /* 0x00000004000a1825 */ /* 0x010fe800078e020a */
[----:B------:R-:W-:Y:S01]  /*50f0*/  HFMA2 R0, -RZ, RZ, 0, 5.9604644775390625e-08 ;  /* 0x00000001ff007431 */ /* 0x000fe200000001ff */
[----:B---3-5:R3:W5:Y:S04]  /*5100*/  @P1 LDG.E R40, desc[UR4][R10.64] ;  /* 0x000000040a281981 */ /* 0x028768000c1e1900 */
[----:B------:R-:W-:Y:S01]  /*5110*/  @!P1 PRMT R78, R0, 0x7610, R78 ;  /* 0x00007610004e9816 */ /* 0x000fe2000000004e */
[----:B---3--:R-:W4:Y:S06]  /*5120*/  @!P1 LDC R40, c[0x0][0x880] ;  /* 0x00022000ff289b82 */ /* 0x008f2c0000000800 */
.L_x_93:
[----:B----45:R-:W-:Y:S01]  /*5130*/  @!P0 ISETP.EQ.AND P1, PT, R40, RZ, PT ;  /* 0x000000ff2800820c */ /* 0x030fe20003f22270 */
[----:B------:R-:W-:Y:S01]  /*5140*/  @!UPT UIADD3 URZ, UPT, UPT, URZ, URZ, URZ ;  /* 0x000000fffffff290 */ /* 0x000fe2000fffe0ff */
[----:B------:R-:W-:Y:S11]  /*5150*/  @!P0 BRA `(.L_x_94) ;  /* 0x0000000000188947 */ /* 0x000ff60003800000 */
[----:B------:R-:W-:Y:S02]  /*5160*/  LOP3.LUT P0, RZ, R78, 0xff, RZ, 0xc0, !PT ;  /* 0x000000ff4eff7812 */ /* 0x000fe4000780c0ff */
[----:B------:R-:W-:Y:S04]  /*5170*/  ISETP.NE.U32.AND P1, PT, R2, RZ, PT ;  /* 0x000000ff0200720c */ /* 0x000fe80003f25070 */
[----:B------:R-:W-:Y:S04]  /*5180*/  ISETP.NE.AND.EX P1, PT, R3, RZ, PT, P1 ;  /* 0x000000ff0300720c */ /* 0x000fe80003f25310 */
[----:B------:R-:W-:Y:S03]  /*5190*/  PLOP3.LUT P1, PT, P1, PT, PT, 0x8, 0x80 ;  /* 0x000000000080781c */ /* 0x000fe60000f2e170 */
[----:B------:R-:W-:Y:S11]  /*51a0*/  @P0 ISETP.EQ.AND P1, PT, R40, RZ, PT ;  /* 0x000000ff2800020c */ /* 0x000ff60003f22270 */
[----:B------:R-:W-:Y:S02]  /*51b0*/  @!UPT UIADD3 URZ, UPT, UPT, URZ, URZ, URZ ;  /* 0x000000fffffff290 */ /* 0x000fe4000fffe0ff */
.L_x_94:
[----:B------:R-:W3:Y:S01]  /*51c0*/  SYNCS.PHASECHK.TRANS64.TRYWAIT P2, [UR21+0x120], R9 ;  /* 0x00012009ff0075a7 */ /* 0x000ee20008041115 */
[----:B------:R-:W-:Y:S04]  /*51d0*/  ELECT P0, URZ, PT ;  /* 0x0000000000ff782f */ /* 0x000fe80003800000 */
[----:B------:R-:W-:Y:S11]  /*51e0*/  PLOP3.LUT P1, PT, P1, P0, PT, 0xf2, 0x2f ;  /* 0x00000000002f781c */ /* 0x000ff60000f21e72 */
[----:B------:R-:W-:Y:S02]  /*51f0*/  @!UPT UIADD3 URZ, UPT, UPT, URZ, URZ, URZ ;  /* 0x000000fffffff290 */ /* 0x000fe4000fffe0ff */
[----:B------:R-:W-:Y:S05]  /*5200*/  @!P1 IADD3 R8, P0, PT, R16, 0x580, RZ ;  /* 0x0000058010089810 */ /* 0x000fea0007f1e0ff */
[----:B-1----:R-:W-:Y:S01]  /*5210*/  @!P1 IMAD.X R6, RZ, RZ, R17, P0 ;  /* 0x000000ffff069224 */ /* 0x002fe200000e0611 */
[----:B---3--:R-:W-:Y:S07]  /*5220*/  @!P2 BRA `(.L_x_95) ;  /* 0x0000003c0018a947 */ /* 0x008fee0003800000 */
.L_x_182:
[----:B------:R-:W-:Y:S01]  /*5230*/  @!P1 R2UR UR5, R8 ;  /* 0x00000000080592ca */ /* 0x000fe200000e0000 */
[----:B------:R-:W-:Y:S01]  /*5240*/  VOTEU.ALL UP0, P1 ;  /* 0x0000000000ff7886 */ /* 0x000fe20000800000 */
[----:B------:R-:W-:Y:S01]  /*5250*/  @!P1 R2UR UR4, R6 ;  /* 0x00000000060492ca */ /* 0x000fe200000e0000 */
[----:B-1----:R-:W-:Y:S01]  /*5260*/  @!P1 IMAD.MOV.U32 R0, RZ, RZ, 0x1000 ;  /* 0x00001000ff009424 */ /* 0x002fe200078e00ff */
[----:B------:R-:W-:Y:S01]  /*5270*/  UMOV UR8, 0x0 ;  /* 0x0000000000087882 */ /* 0x000fe20000000000 */
[----:B------:R-:W-:Y:S01]  /*5280*/  UMOV UR9, 0x10000000 ;  /* 0x1000000000097882 */ /* 0x000fe20000000000 */
[----:B------:R-:W-:Y:S01]  /*5290*/  @!UP0 UIADD3 UR16, UPT, UPT, UR21, 0x200, URZ ;  /* 0x0000020015108890 */ /* 0x000fe2000fffe0ff */
[----:B------:R-:W-:Y:S01]  /*52a0*/  VIADD R14, R14, 0x1 ;  /* 0x000000010e0e7836 */ /* 0x000fe20000000000 */
[----:B------:R-:W-:Y:S01]  /*52b0*/  VOTEU.ALL UP0, P1 ;  /* 0x0000000000ff7886 */ /* 0x000fe20000800000 */
[----:B------:R-:W-:Y:S01]  /*52c0*/  UMOV UR20, UR36 ;  /* 0x0000002400147c82 */ /* 0x000fe20008000000 */
[----:B------:R-:W-:Y:S03]  /*52d0*/  UPRMT UR6, UR45, 0x654, UR17 ;  /* 0x000006542d067896 */ /* 0x000fe60008000011 */
[----:B------:R-:W-:Y:S02]  /*52e0*/  IMAD.U32 R10, RZ, RZ, UR5 ;  /* 0x00000005ff0a7e24 */ /* 0x000fe4000f8e00ff */
[----:B------:R-:W-:Y:S03]  /*52f0*/  IMAD.U32 R11, RZ, RZ, UR4 ;  /* 0x00000004ff0b7e24 */ /* 0x000fe6000f8e00ff */
[----:B------:R-:W-:Y:S02]  /*5300*/  @!P1 R2UR UR4, R10 ;  /* 0x000000000a0492ca */ /* 0x000fe400000e0000 */
[----:B------:R-:W-:Y:S11]  /*5310*/  @!P1 R2UR UR5, R11 ;  /* 0x000000000b0592ca */ /* 0x000ff600000e0000 */
[----:B------:R-:W-:Y:S02]  /*5320*/  @!UPT UIADD3 URZ, UPT, UPT, URZ, URZ, URZ ;  /* 0x000000fffffff290 */ /* 0x000fe4000fffe0ff */
[----:B------:R1:W-:Y:S01]  /*5330*/  @!UP0 UTMALDG.3D [UR16], [UR4], desc[UR8] ;  /* 0x00000810040085b4 */ /* 0x0003e20008011000 */
[----:B------:R1:W-:Y:S01]  /*5340*/  @!P1 SYNCS.ARRIVE.TRANS64.RED.A0TR RZ, [UR21+0x110], R0 ;  /* 0x00011000ffff99a7 */ /* 0x0003e20008300415 */
[----:B------:R-:W-:Y:S01]  /*5350*/  SYNCS.ARRIVE.TRANS64.RED.A1T0 RZ, [UR6], RZ ;  /* 0x000000ffffff79a7 */ /* 0x000fe20008100406 */
[----:B------:R-:W3:Y:S02]  /*5360*/  SYNCS.PHASECHK.TRANS64.TRYWAIT P0, [UR21+0x128], R9 ;  /* 0x00012809ff0075a7 */ /* 0x000ee40008001115 */
[----:B-1-3--:R-:W-:Y:S05]  /*5370*/  @!P0 BRA `(.L_x_96) ;  /* 0x0000003800dc8947 */ /* 0x00afea0003800000 */
.L_x_184:
[----:B------:R-:W-:Y:S01]  /*5380*/  @!P1 IADD3 R6, P0, PT, R16, 0x580, RZ ;  /* 0x0000058010069810 */ /* 0x000fe20007f1e0ff */
[----:B------:R-:W-:Y:S01]  /*5390*/  VOTEU.ALL UP0, P1 ;  /* 0x0000000000ff7886 */ /* 0x000fe20000800000 */
[----:B------:R-:W-:Y:S01]  /*53a0*/  UMOV UR6, 0x0 ;  /* 0x0000000000067882 */ /* 0x000fe20000000000 */
[----:B------:R-:W-:Y:S01]  /*53b0*/  UMOV UR7, 0x10000000 ;  /* 0x1000000000077882 */ /* 0x000fe20000000000 */
[----:B------:R-:W-:Y:S01]  /*53c0*/  @!P1 R2UR UR5, R6 ;  /* 0x00000000060592ca */ /* 0x000fe200000e0000 */
[----:B-1----:R-:W-:Y:S01]  /*53d0*/  @!P1 IMAD.X R0, RZ, RZ, R17, P0 ;  /* 0x000000ffff009224 */ /* 0x002fe200000e0611 */
[----:B------:R-:W-:Y:S01]  /*53e0*/  @!UP0 UIADD3 UR10, UPT, UPT, UR18, 0x40, URZ ;  /* 0x00000040120a8890 */ /* 0x000fe2000fffe0ff */
[----:B------:R-:W-:Y:S01]  /*53f0*/  ISETP.NE.AND P0, PT, R14, 0x2, PT ;  /* 0x000000020e00780c */ /* 0x000fe20003f05270 */
[----:B------:R-:W-:Y:S01]  /*5400*/  @!UP0 UIADD3 UR8, UPT, UPT, UR21, 0x1200, URZ ;  /* 0x0000120015088890 */ /* 0x000fe2000fffe0ff */
[----:B------:R-:W-:Y:S01]  /*5410*/  LOP3.LUT R15, R15, 0x1, RZ, 0x3c, !PT ;  /* 0x000000010f0f7812 */ /* 0x000fe200078e3cff */
[----:B------:R-:W-:Y:S01]  /*5420*/  @!UP0 UIADD3 UR9, UPT, UPT, UR21, 0x118, URZ ;  /* 0x0000011815098890 */ /* 0x000fe2000fffe0ff */
[----:B------:R-:W-:Y:S01]  /*5430*/  @!P1 R2UR UR4, R0 ;  /* 0x00000000000492ca */ /* 0x000fe200000e0000 */
[----:B------:R-:W-:Y:S01]  /*5440*/  VOTEU.ALL UP0, P1 ;  /* 0x0000000000ff7886 */ /* 0x000fe20000800000 */
[----:B------:R-:W-:Y:S01]  /*5450*/  UMOV UR11, UR19 ;  /* 0x00000013000b7c82 */ /* 0x000fe20008000000 */
[----:B------:R-:W-:Y:S01]  /*5460*/  UMOV UR12, UR36 ;  /* 0x00000024000c7c82 */ /* 0x000fe20008000000 */
[----:B------:R-:W-:Y:S01]  /*5470*/  SEL R0, RZ, 0x1, P0 ;  /* 0x00000001ff007807 */ /* 0x000fe20000000000 */
[----:B------:R-:W-:Y:S01]  /*5480*/  UIADD3 UR20, UPT, UPT, UR13, UR61, URZ ;  /* 0x0000003d0d147290 */ /* 0x000fe2000fffe0ff */
[----:B------:R-:W-:Y:S01]  /*5490*/  IMAD.U32 R8, RZ, RZ, UR5 ;  /* 0x00000005ff087e24 */ /* 0x000fe2000f8e00ff */
[----:B------:R-:W-:Y:S01]  /*54a0*/  SEL R14, R14, RZ, P0 ;  /* 0x000000ff0e0e7207 */ /* 0x000fe20000000000 */
[----:B------:R-:W-:Y:S01]  /*54b0*/  UIADD3 UR16, UPT, UPT, UR14, UR62, URZ ;  /* 0x0000003e0e107290 */ /* 0x000fe2000fffe0ff */
[----:B------:R-:W-:Y:S01]  /*54c0*/  LOP3.LUT R13, R13, R0, RZ, 0x3c, !PT ;  /* 0x000000000d0d7212 */ /* 0x000fe200078e3cff */
[----:B------:R-:W-:Y:S01]  /*54d0*/  UPLOP3.LUT UP3, UPT, UPT, UPT, UPT, 0x80, 0x8 ;  /* 0x000000000008789c */ /* 0x000fe20003f6f070 */
[----:B------:R-:W-:Y:S02]  /*54e0*/  UMOV UR36, UR26 ;  /* 0x0000001a00247c82 */ /* 0x000fe40008000000 */
[----:B------:R-:W-:Y:S01]  /*54f0*/  IMAD.U32 R9, RZ, RZ, UR4 ;  /* 0x00000004ff097e24 */ /* 0x000fe2000f8e00ff */
[----:B------:R-:W-:Y:S04]  /*5500*/  @!P1 R2UR UR4, R8 ;  /* 0x00000000080492ca */ /* 0x000fe800000e0000 */
[----:B------:R-:W-:Y:S11]  /*5510*/  @!P1 R2UR UR5, R9 ;  /* 0x00000000090592ca */ /* 0x000ff600000e0000 */
[----:B------:R-:W-:Y:S02]  /*5520*/  @!UPT UIADD3 URZ, UPT, UPT, URZ, URZ, URZ ;  /* 0x000000fffffff290 */ /* 0x000fe4000fffe0ff */
[----:B------:R3:W-:Y:S01]  /*5530*/  @!UP0 UTMALDG.3D [UR8], [UR4], desc[UR6] ;  /* 0x00000608040085b4 */ /* 0x0007e20008011000 */
[----:B------:R3:W-:Y:S01]  /*5540*/  @!P1 SYNCS.ARRIVE.TRANS64.RED.A0TR RZ, [UR21+0x118], R7 ;  /* 0x00011807ffff99a7 */ /* 0x0007e20008300415 */
[----:B------:R-:W-:Y:S01]  /*5550*/  SYNCS.ARRIVE.TRANS64.RED.A1T0 RZ, [UR33], RZ ;  /* 0x000000ffffff79a7 */ /* 0x000fe20008100421 */
[----:B------:R-:W-:Y:S05]  /*5560*/  BRA.U UP1, `(.L_x_97) ;  /* 0xfffffff501287547 */ /* 0x000fea000b83ffff */
[----:B------:R-:W-:-:S04]  /*5570*/  SHF.L.U32 R2, R15, 0x1f, RZ ;  /* 0x0000001f0f027819 */ /* 0x000fc800000006ff */
[----:B------:R-:W1:Y:S02]  /*5580*/  SYNCS.PHASECHK.TRANS64.TRYWAIT P0, [UR21+0x120], R2 ;  /* 0x00012002ff0075a7 */ /* 0x000e640008001115 */
[----:B-1----:R-:W-:Y:S05]  /*5590*/  @!P0 BRA `(.L_x_98) ;  /* 0x00000038006c8947 */ /* 0x002fea0003800000 */
.L_x_186:
[----:B-1----:R-:W-:-:S07]  /*55a0*/  MOV R0, UR21 ;  /* 0x0000001500007c02 */ /* 0x002fce0008000f00 */
.L_x_99:
[----:B-1----:R-:W-:-:S04]  /*55b0*/  SHF.L.U32 R2, R15, 0x1f, RZ ;  /* 0x0000001f0f027819 */ /* 0x002fc800000006ff */
[----:B------:R1:W4:Y:S03]  /*55c0*/  SYNCS.PHASECHK.TRANS64.TRYWAIT P0, [R0+URZ+0x128], R2 ;  /* 0x00012802000075a7 */ /* 0x00032600080011ff */
[----:B----4-:R-:W-:Y:S05]  /*55d0*/  @!P0 NANOSLEEP.SYNCS 0x989680 ;  /* 0x009896800000895d */ /* 0x010fea0003900000 */
[----:B------:R-:W4:Y:S02]  /*55e0*/  @!P0 SYNCS.PHASECHK.TRANS64 P0, [R0+URZ+0x128], R2 ;  /* 0x00012802000085a7 */ /* 0x000f2400080010ff */
[----:B--234-:R-:W-:Y:S05]  /*55f0*/  @P0 EXIT ;  /* 0x000000000000094d */ /* 0x01cfea0003800000 */
[----:B------:R-:W-:Y:S05]  /*5600*/  BRA `(.L_x_99) ;  /* 0xfffffffc00e87947 */ /* 0x000fea000383ffff */
.L_x_88:
[----:B------:R-:W-:-:S06]  /*5610*/  UISETP.GE.AND UP0, UPT, UR17, 0x4, UPT ;  /* 0x000000041100788c */ /* 0x000fcc000bf06270 */
[----:B------:R-:W-:-:S13]  /*5620*/  PLOP3.LUT P0, PT, PT, PT, UP0, 0x80, 0x8 ;  /* 0x000000000008781c */ /* 0x000fda0003f0f008 */
[----:B-1----:R-:W-:Y:S05]  /*5630*/  @!P0 EXIT ;  /* 0x000000000000894d */ /* 0x002fea0003800000 */
[----:B------:R-:W-:Y:S01]  /*5640*/  BAR.SYNC.DEFER_BLOCKING 0x6, 0xa0 ;  /* 0x0182800000007b1d */ /* 0x000fe20000010000 */
[C---:B------:R-:W-:Y:S01]  /*5650*/  IMAD.SHL.U32 R5, R86.reuse, 0x40, RZ ;  /* 0x0000004056057824 */ /* 0x040fe200078e00ff */
[C---:B------:R-:W-:Y:S01]  /*5660*/  LOP3.LUT R88, R86.reuse, 0x60, RZ, 0xc0, !PT ;  /* 0x0000006056587812 */ /* 0x040fe200078ec0ff */
[C---:B------:R-:W-:Y:S01]  /*5670*/  IMAD.SHL.U32 R69, R86.reuse, 0x20, RZ ;  /* 0x0000002056457824 */ /* 0x040fe200078e00ff */
[----:B------:R-:W-:Y:S01]  /*5680*/  CS2R R84, SRZ ;  /* 0x0000000000547805 */ /* 0x000fe2000001ff00 */
[C---:B------:R-:W-:Y:S01]  /*5690*/  IMAD.SHL.U32 R4, R86.reuse, 0x8, RZ ;  /* 0x0000000856047824 */ /* 0x040fe200078e00ff */
[----:B------:R-:W-:Y:S02]  /*56a0*/  UMOV UR44, 0x400 ;  /* 0x00000400002c7882 */ /* 0x000fe40000000000 */
[----:B------:R-:W1:Y:S01]  /*56b0*/  LDC.64 R74, c[0x0][0x888] ;  /* 0x00022200ff4a7b82 */ /* 0x000e620000000a00 */
[----:B------:R-:W-:Y:S01]  /*56c0*/  ULEA UR44, UR45, UR44, 0x18 ;  /* 0x0000002c2d2c7291 */ /* 0x000fe2000f8ec0ff */
[----:B------:R-:W-:Y:S01]  /*56d0*/  LOP3.LUT R6, R5, 0x180, RZ, 0xc0, !PT ;  /* 0x0000018005067812 */ /* 0x000fe200078ec0ff */
[----:B------:R-:W-:Y:S01]  /*56e0*/  IMAD.U32 R37, R86, 0x10000, RZ ;  /* 0x0001000056257824 */ /* 0x000fe200078e00ff */
[----:B------:R-:W-:Y:S01]  /*56f0*/  LOP3.LUT R69, R69, 0xc00, RZ, 0xc0, !PT ;  /* 0x00000c0045457812 */ /* 0x000fe200078ec0ff */
[----:B------:R-:W-:Y:S01]  /*5700*/  UIADD3 UR4, UPT, UPT, UR44, 0x2200, URZ ;  /* 0x000022002c047890 */ /* 0x000fe2000fffe0ff */
[----:B------:R-:W-:Y:S01]  /*5710*/  LOP3.LUT R4, R6, 0x30, R4, 0xf8, !PT ;  /* 0x0000003006047812 */ /* 0x000fe200078ef804 */
[C---:B------:R-:W-:Y:S01]  /*5720*/  IMAD.SHL.U32 R6, R86.reuse, 0x2, RZ ;  /* 0x0000000256067824 */ /* 0x040fe200078e00ff */
[----:B------:R-:W2:Y:S01]  /*5730*/  LDC.64 R76, c[0x0][0x890] ;  /* 0x00022400ff4c7b82 */ /* 0x000ea20000000a00 */
[----:B------:R-:W-:Y:S01]  /*5740*/  LOP3.LUT R69, R69, 0x40, R5, 0xf8, !PT ;  /* 0x0000004045457812 */ /* 0x000fe200078ef805 */
[----:B------:R-:W-:Y:S01]  /*5750*/  IMAD.MOV.U32 R36, RZ, RZ, RZ ;  /* 0x000000ffff247224 */ /* 0x000fe200078e00ff */
[----:B------:R-:W-:Y:S01]  /*5760*/  LOP3.LUT R37, R37, 0x600000, RZ, 0xc0, !PT ;  /* 0x0060000025257812 */ /* 0x000fe200078ec0ff */
[----:B------:R-:W-:Y:S01]  /*5770*/  IMAD.MOV.U32 R80, RZ, RZ, RZ ;  /* 0x000000ffff507224 */ /* 0x000fe200078e00ff */
[----:B------:R-:W-:-:S02]  /*5780*/  LOP3.LUT R86, R86, 0x2, RZ, 0xc0, !PT ;  /* 0x0000000256567812 */ /* 0x000fc400078ec0ff */
[----:B------:R-:W-:Y:S02]  /*5790*/  CS2R R82, SRZ ;  /* 0x0000000000527805 */ /* 0x000fe4000001ff00 */
[----:B------:R-:W-:Y:S01]  /*57a0*/  LOP3.LUT R4, R4, 0x20, R6, 0x78, !PT ;  /* 0x0000002004047812 */ /* 0x000fe200078e7806 */
[----:B------:R-:W3:Y:S01]  /*57b0*/  LDC.64 R72, c[0x0][0x8b0] ;  /* 0x00022c00ff487b82 */ /* 0x000ee20000000a00 */
[----:B------:R-:W4:Y:S01]  /*57c0*/  LDS R0, [UR44+0x1f0] ;  /* 0x0001f02cff007984 */ /* 0x000f220008000800 */
[----:B------:R-:W-:Y:S01]  /*57d0*/  LOP3.LUT R69, R69, 0x200, R5, 0xf8, !PT ;  /* 0x0000020045457812 */ /* 0x000fe200078ef805 */
[----:B------:R-:W-:Y:S01]  /*57e0*/  IMAD.MOV R81, RZ, RZ, -R86 ;  /* 0x000000ffff517224 */ /* 0x000fe200078e0a56 */
[----:B------:R-:W1:Y:S01]  /*57f0*/  LDCU UR58, c[0x0][0x370] ;  /* 0x00006e00ff3a77ac */ /* 0x000e620008000800 */
[----:B------:R-:W-:Y:S01]  /*5800*/  IMAD.U32 R87, RZ, RZ, UR4 ;  /* 0x00000004ff577e24 */ /* 0x000fe2000f8e00ff */
[----:B------:R-:W-:Y:S02]  /*5810*/  LOP3.LUT R69, R69, R4, RZ, 0xfc, !PT ;  /* 0x0000000445457212 */ /* 0x000fe400078efcff */
[----:B------:R-:W1:Y:S01]  /*5820*/  LDC.64 R70, c[0x0][0x8a8] ;  /* 0x00022a00ff467b82 */ /* 0x000e620000000a00 */
[----:B------:R-:W1:Y:S01]  /*5830*/  LDCU UR43, c[0x0][0xb0c] ;  /* 0x00016180ff2b77ac */ /* 0x000e620008000800 */
[----:B------:R-:W1:Y:S01]  /*5840*/  LDCU UR63, c[0x0][0xb20] ;  /* 0x00016400ff3f77ac */ /* 0x000e620008000800 */
[----:B------:R-:W1:Y:S01]  /*5850*/  LDCU UR39, c[0x0][0xb30] ;  /* 0x00016600ff2777ac */ /* 0x000e620008000800 */
[----:B------:R-:W1:Y:S01]  /*5860*/  LDCU.64 UR56, c[0x0][0x888] ;  /* 0x00011100ff3877ac */ /* 0x000e620008000a00 */
[----:B------:R-:W1:Y:S01]  /*5870*/  LDCU.64 UR40, c[0x0][0xb28] ;  /* 0x00016500ff2877ac */ /* 0x000e620008000a00 */
[----:B------:R-:W1:Y:S01]  /*5880*/  LDCU.128 UR52, c[0x0][0xb10] ;  /* 0x00016200ff3477ac */ /* 0x000e620008000c00 */
[----:B------:R-:W1:Y:S01]  /*5890*/  LDCU UR47, c[0x0][0x374] ;  /* 0x00006e80ff2f77ac */ /* 0x000e620008000800 */
[----:B------:R-:W-:Y:S01]  /*58a0*/  UIADD3 UR60, UPT, UPT, UR44, 0x200, URZ ;  /* 0x000002002c3c7890 */ /* 0x000fe2000fffe0ff */
[----:B--2-4-:R-:W-:-:S11]  /*58b0*/  IMAD.IADD R37, R0, 0x1, R37 ;  /* 0x0000000100257824 */ /* 0x014fd600078e0225 */
.L_x_125:
[----:B------:R-:W-:Y:S02]  /*58c0*/  LEA R3, R80, UR44, 0x3 ;  /* 0x0000002c50037c11 */ /* 0x000fe4000f8e18ff */
[----:B------:R-:W-:Y:S02]  /*58d0*/  SHF.L.U32 R0, R84, 0x1f, RZ ;  /* 0x0000001f54007819 */ /* 0x000fe400000006ff */
[----:B-1----:R-:W-:Y:S02]  /*58e0*/  LEA R4, R80, UR44, 0x4 ;  /* 0x0000002c50047c11 */ /* 0x002fe4000f8e20ff */
[----:B------:R-:W2:Y:S02]  /*58f0*/  SYNCS.PHASECHK.TRANS64.TRYWAIT P0, [R3+URZ+0x140], R0 ;  /* 0x00014000030075a7 */ /* 0x000ea400080011ff */
[----:B--2---:R-:W-:Y:S05]  /*5900*/  @!P0 BRA `(.L_x_100) ;  /* 0x0000003400a88947 */ /* 0x004fea0003800000 */
.L_x_187:
        /* <DEDUP_REMOVED lines=11> */
[----:B------:R-:W-:Y:S01]  /*59c0*/  PLOP3.LUT P0, PT, PT, PT, UP1, 0x80, 0x8 ;  /* 0x000000000008781c */ /* 0x000fe20003f0f018 */
[----:B------:R-:W-:Y:S11]  /*59d0*/  UP2UR UR46, UPR, URZ, 0x2 ;  /* 0x00000002ff2e7883 */ /* 0x000ff60008000000 */
[----:B------:R-:W-:Y:S01]  /*59e0*/  @!UPT UIADD3 URZ, UPT, UPT, URZ, URZ, URZ ;  /* 0x000000fffffff290 */ /* 0x000fe2000fffe0ff */
[----:B--2---:R-:W-:Y:S02]  /*59f0*/  @P0 SHF.R.U32.HI R0, RZ, 0x10, R5 ;  /* 0x00000010ff000819 */ /* 0x004fe40000011605 */
        /* <DEDUP_REMOVED lines=14> */
[----:B------:R-:W-:Y:S02]  /*5ae0*/  UISETP.NE.AND UP0, UPT, UR54, 0x1, UPT ;  /* 0x000000013600788c */ /* 0x000fe4000bf05270 */
[----:B------:R-:W-:Y:S02]  /*5af0*/  UIMAD.WIDE.U32 UR8, UR37, UR55, URZ ;  /* 0x00000037250872a5 */ /* 0x000fe4000f8e00ff */
[----:B------:R-:W-:Y:S02]  /*5b00*/  UIMAD.WIDE.U32 UR10, UR38, UR52, URZ ;  /* 0x00000034260a72a5 */ /* 0x000fe4000f8e00ff */
[----:B------:R-:W-:Y:S02]  /*5b10*/  UISETP.NE.AND UP1, UPT, UR43, 0x1, UPT ;  /* 0x000000012b00788c */ /* 0x000fe4000bf25270 */
[----:B------:R-:W-:Y:S01]  /*5b20*/  UISETP.NE.AND UP2, UPT, UR42, 0x1, UPT ;  /* 0x000000012a00788c */ /* 0x000fe2000bf45270 */
[----:B------:R-:W-:Y:S02]  /*5b30*/  UMOV UR4, UR5 ;  /* 0x0000000500047c82 */ /* 0x000fe40008000000 */
[----:B------:R-:W-:Y:S03]  /*5b40*/  USHF.R.U32.HI UR5, URZ, UR63, UR4 ;  /* 0x0000003fff057299 */ /* 0x000fe60008011604 */
[----:B------:R-:W-:Y:S02]  /*5b50*/  UMOV UR4, UR7 ;  /* 0x0000000700047c82 */ /* 0x000fe40008000000 */
[----:B------:R-:W-:Y:S02]  /*5b60*/  USHF.R.U32.HI UR7, URZ, UR53, UR4 ;  /* 0x00000035ff077299 */ /* 0x000fe40008011604 */
[----:B------:R-:W-:Y:S02]  /*5b70*/  USEL UR4, UR47, UR5, !UP0 ;  /* 0x000000052f047287 */ /* 0x000fe4000c000000 */
[----:B------:R-:W-:Y:S01]  /*5b80*/  USEL UR7, UR58, UR7, !UP1 ;  /* 0x000000073a077287 */ /* 0x000fe2000c800000 */
[----:B------:R-:W-:Y:S01]  /*5b90*/  UMOV UR5, UR9 ;  /* 0x0000000900057c82 */ /* 0x000fe20008000000 */
[----:B------:R-:W-:Y:S02]  /*5ba0*/  UIMAD.WIDE.U32 UR8, UR4, UR40, URZ ;  /* 0x00000028040872a5 */ /* 0x000fe4000f8e00ff */
[----:B------:R-:W-:Y:S03]  /*5bb0*/  USHF.R.U32.HI UR6, URZ, UR63, UR5 ;  /* 0x0000003fff067299 */ /* 0x000fe60008011605 */
[----:B------:R-:W-:Y:S01]  /*5bc0*/  UMOV UR5, UR11 ;  /* 0x0000000b00057c82 */ /* 0x000fe20008000000 */
[----:B------:R-:W-:Y:S02]  /*5bd0*/  UIMAD.WIDE.U32 UR10, UR7, UR40, URZ ;  /* 0x00000028070a72a5 */ /* 0x000fe4000f8e00ff */
[----:B------:R-:W-:Y:S02]  /*5be0*/  USHF.R.U32.HI UR12, URZ, UR53, UR5 ;  /* 0x00000035ff0c7299 */ /* 0x000fe40008011605 */
[----:B------:R-:W-:Y:S01]  /*5bf0*/  USEL UR6, UR37, UR6, !UP0 ;  /* 0x0000000625067287 */ /* 0x000fe2000c000000 */
[----:B------:R-:W-:Y:S02]  /*5c00*/  UMOV UR5, UR9 ;  /* 0x0000000900057c82 */ /* 0x000fe40008000000 */
[----:B------:R-:W-:Y:S01]  /*5c10*/  UMOV UR10, UR11 ;  /* 0x0000000b000a7c82 */ /* 0x000fe20008000000 */
[----:B------:R-:W-:Y:S02]  /*5c20*/  @UP2 USHF.R.U32.HI UR4, URZ, UR41, UR5 ;  /* 0x00000029ff042299 */ /* 0x000fe40008011605 */
[----:B------:R-:W-:Y:S02]  /*5c30*/  @UP2 USHF.R.U32.HI UR7, URZ, UR41, UR10 ;  /* 0x00000029ff072299 */ /* 0x000fe4000801160a */
[----:B------:R-:W-:Y:S02]  /*5c40*/  UIMAD UR4, UR42, UR4, URZ ;  /* 0x000000042a0472a4 */ /* 0x000fe4000f8e02ff */
[----:B------:R-:W-:Y:S02]  /*5c50*/  UIMAD.WIDE.U32 UR10, UR6, UR40, URZ ;  /* 0x00000028060a72a5 */ /* 0x000fe4000f8e00ff */
[----:B------:R-:W-:Y:S02]  /*5c60*/  USEL UR5, UR38, UR12, !UP1 ;  /* 0x0000000c26057287 */ /* 0x000fe4000c800000 */
[----:B------:R-:W-:Y:S02]  /*5c70*/  UIMAD UR8, UR42, UR7, URZ ;  /* 0x000000072a0872a4 */ /* 0x000fe4000f8e02ff */
[----:B------:R-:W-:Y:S03]  /*5c80*/  UISETP.GE.AND UP0, UPT, UR6, UR4, UPT ;  /* 0x000000040600728c */ /* 0x000fe6000bf06270 */
[----:B------:R-:W-:Y:S01]  /*5c90*/  UMOV UR4, UR11 ;  /* 0x0000000b00047c82 */ /* 0x000fe20008000000 */
[----:B------:R-:W-:Y:S02]  /*5ca0*/  UISETP.GE.OR UP0, UPT, UR5, UR8, UP0 ;  /* 0x000000080500728c */ /* 0x000fe40008706670 */
[----:B------:R-:W-:Y:S02]  /*5cb0*/  USHF.R.U32.HI UR4, URZ, UR41, UR4 ;  /* 0x00000029ff047299 */ /* 0x000fe40008011604 */
[----:B------:R-:W-:Y:S02]  /*5cc0*/  UIMAD.WIDE.U32 UR8, UR5, UR40, URZ ;  /* 0x00000028050872a5 */ /* 0x000fe4000f8e00ff */
[----:B------:R-:W-:Y:S02]  /*5cd0*/  USEL UR11, UR6, UR4, !UP2 ;  /* 0x00000004060b7287 */ /* 0x000fe4000d000000 */
[----:B------:R-:W-:Y:S02]  /*5ce0*/  UIADD3 UR8, UPT, UPT, -UR5, URZ, URZ ;  /* 0x000000ff05087290 */ /* 0x000fe4000fffe1ff */
[----:B------:R-:W-:Y:S01]  /*5cf0*/  UIADD3 UR10, UPT, UPT, -UR11, URZ, URZ ;  /* 0x000000ff0b0a7290 */ /* 0x000fe2000fffe1ff */
[----:B------:R-:W-:Y:S01]  /*5d00*/  @!UP0 UMOV UR4, UR9 ;  /* 0x0000000900048c82 */ /* 0x000fe20008000000 */
[----:B------:R-:W-:Y:S02]  /*5d10*/  UIADD3 UR9, UPT, UPT, -UR6, URZ, URZ ;  /* 0x000000ff06097290 */ /* 0x000fe4000fffe1ff */
[----:B------:R-:W-:Y:S02]  /*5d20*/  @!UP0 USHF.R.U32.HI UR4, URZ, UR41, UR4 ;  /* 0x00000029ff048299 */ /* 0x000fe40008011604 */
[----:B------:R-:W-:Y:S02]  /*5d30*/  UIMAD UR10, UR42, UR10, UR6 ;  /* 0x0000000a2a0a72a4 */ /* 0x000fe4000f8e0206 */
[----:B------:R-:W-:Y:S04]  /*5d40*/  @!UP0 USEL UR4, UR5, UR4, !UP2 ;  /* 0x0000000405048287 */ /* 0x000fe8000d000000 */
[----:B------:R-:W-:Y:S02]  /*5d50*/  @!UP0 UIMAD UR10, UR7, UR10, UR4 ;  /* 0x0000000a070a82a4 */ /* 0x000fe4000f8e0204 */
[----:B------:R-:W-:Y:S02]  /*5d60*/  @!UP0 UIADD3 UR11, UPT, UPT, UR11, -UR4, URZ ;  /* 0x800000040b0b8290 */ /* 0x000fe4000fffe0ff */
[----:B------:R-:W-:Y:S02]  /*5d70*/  UIMAD UR7, UR43, UR8, UR38 ;  /* 0x000000082b0772a4 */ /* 0x000fe4000f8e0226 */
[----:B------:R-:W-:Y:S02]  /*5d80*/  @!UP0 UIMAD UR6, UR11, UR42, UR5 ;  /* 0x0000002a0b0682a4 */ /* 0x000fe4000f8e0205 */
[----:B------:R-:W-:Y:S01]  /*5d90*/  UIMAD UR4, UR54, UR9, UR37 ;  /* 0x00000009360472a4 */ /* 0x000fe2000f8e0225 */
[----:B------:R-:W-:Y:S02]  /*5da0*/  @!UP0 UMOV UR5, UR10 ;  /* 0x0000000a00058c82 */ /* 0x000fe40008000000 */
[----:B------:R-:W-:Y:S02]  /*5db0*/  UIMAD UR38, UR5, UR43, UR7 ;  /* 0x0000002b052672a4 */ /* 0x000fe4000f8e0207 */
[----:B------:R-:W-:Y:S11]  /*5dc0*/  UIMAD UR37, UR6, UR54, UR4 ;  /* 0x00000036062572a4 */ /* 0x000ff6000f8e0204 */
[----:B------:R-:W-:Y:S01]  /*5dd0*/  @!UPT UIADD3 URZ, UPT, UPT, URZ, URZ, URZ ;  /* 0x000000fffffff290 */ /* 0x000fe2000fffe0ff */
.L_x_101:
[----:B------:R-:W-:Y:S01]  /*5de0*/  UISETP.NE.AND UP0, UPT, UR39, 0x1, UPT ;  /* 0x000000012700788c */ /* 0x000fe2000bf05270 */
[----:B------:R-:W-:Y:S01]  /*5df0*/  IADD3 R80, PT, PT, R80, 0x1, RZ ;  /* 0x0000000150507810 */ /* 0x000fe20007ffe0ff */
[----:B------:R-:W-:Y:S02]  /*5e00*/  USHF.L.U32 UR50, UR16, 0x6, URZ ;  /* 0x0000000610327899 */ /* 0x000fe400080006ff */
[----:B------:R-:W-:Y:S07]  /*5e10*/  USHF.L.U32 UR49, UR20, 0x7, URZ ;  /* 0x0000000714317899 */ /* 0x000fee00080006ff */
[----:B------:R-:W2:Y:S01]  /*5e20*/  @!UP0 LDCU.128 UR12, c[0x0][0xb10] ;  /* 0x00016200ff0c87ac */ /* 0x000ea20008000c00 */
[----:B------:R-:W4:Y:S01]  /*5e30*/  @!UP0 LDCU UR5, c[0x0][0xb0c] ;  /* 0x00016180ff0587ac */ /* 0x000f220008000800 */
[----:B------:R-:W3:Y:S01]  /*5e40*/  @!UP0 LDCU UR10, c[0x0][0xb20] ;  /* 0x00016400ff0a87ac */ /* 0x000ee20008000800 */
[----:B--2---:R-:W-:Y:S02]  /*5e50*/  UIMAD.WIDE.U32 UR8, UR38, UR12, URZ ;  /* 0x0000000c260872a5 */ /* 0x004fe4000f8e00ff */
[----:B------:R-:W-:Y:S02]  /*5e60*/  UIMAD.WIDE.U32 UR6, UR37, UR15, URZ ;  /* 0x0000000f250672a5 */ /* 0x000fe4000f8e00ff */
[----:B------:R-:W-:Y:S03]  /*5e70*/  @!UP0 UISETP.NE.AND UP1, UPT, UR14, 0x1, UPT ;  /* 0x000000010e00888c */ /* 0x000fe6000bf25270 */
[----:B------:R-:W-:Y:S01]  /*5e80*/  @!UP0 UMOV UR4, UR9 ;  /* 0x0000000900048c82 */ /* 0x000fe20008000000 */
[----:B----4-:R-:W-:Y:S02]  /*5e90*/  @!UP0 UISETP.NE.AND UP2, UPT, UR5, 0x1, UPT ;  /* 0x000000010500888c */ /* 0x010fe4000bf45270 */
[----:B------:R-:W-:Y:S01]  /*5ea0*/  @!UP0 USHF.R.U32.HI UR4, URZ, UR13, UR4 ;  /* 0x0000000dff048299 */ /* 0x000fe20008011604 */
[----:B------:R-:W-:Y:S02]  /*5eb0*/  @!UP0 UMOV UR6, UR7 ;  /* 0x0000000700068c82 */ /* 0x000fe40008000000 */
[----:B---3--:R-:W-:Y:S02]  /*5ec0*/  @!UP0 USHF.R.U32.HI UR6, URZ, UR10, UR6 ;  /* 0x0000000aff068299 */ /* 0x008fe40008011606 */
[----:B------:R-:W-:Y:S02]  /*5ed0*/  @!UP0 USEL UR7, UR38, UR4, !UP2 ;  /* 0x0000000426078287 */ /* 0x000fe4000d000000 */
[----:B------:R-:W-:Y:S04]  /*5ee0*/  @!UP0 USEL UR6, UR37, UR6, !UP1 ;  /* 0x0000000625068287 */ /* 0x000fe8000c800000 */
[----:B------:R-:W-:Y:S02]  /*5ef0*/  @!UP0 UIADD3 UR4, UPT, UPT, -UR7, UR6, URZ ;  /* 0x0000000607048290 */ /* 0x000fe4000fffe1ff */
[----:B------:R-:W-:Y:S02]  /*5f00*/  @!UP0 UIADD3 UR6, UPT, UPT, UR7, -UR6, URZ ;  /* 0x8000000607068290 */ /* 0x000fe4000fffe0ff */
[----:B------:R-:W-:Y:S02]  /*5f10*/  @!UP0 UIMAD UR38, UR4, UR5, UR38 ;  /* 0x00000005042682a4 */ /* 0x000fe4000f8e0226 */
[----:B------:R-:W-:Y:S02]  /*5f20*/  @!UP0 UIMAD UR37, UR6, UR14, UR37 ;  /* 0x0000000e062582a4 */ /* 0x000fe4000f8e0225 */
[----:B------:R-:W-:Y:S09]  /*5f30*/  ULOP3.LUT UP0, URZ, UR60, 0x1b0, URZ, 0xc0, !UPT ;  /* 0x000001b03cff7892 */ /* 0x000ff2000f80c0ff */
[----:B------:R-:W-:Y:S05]  /*5f40*/  BRA.U !UP0, `(.L_x_102) ;  /* 0x0000000108407547 */ /* 0x000fea000b800000 */
[----:B------:R-:W2:Y:S01]  /*5f50*/  LDCU.64 UR8, c[0x4][0x80] ;  /* 0x01001000ff0877ac */ /* 0x000ea20008000a00 */
[----:B------:R-:W-:Y:S01]  /*5f60*/  MOV R3, 0x0 ;  /* 0x0000000000037802 */ /* 0x000fe20000000f00 */
[----:B------:R-:W-:Y:S02]  /*5f70*/  HFMA2 R12, -RZ, RZ, 0, 5.9604644775390625e-08 ;  /* 0x00000001ff0c7431 */ /* 0x000fe400000001ff */
[----:B------:R-:W-:Y:S02]  /*5f80*/  IMAD.MOV.U32 R8, RZ, RZ, 0x70 ;  /* 0x00000070ff087424 */ /* 0x000fe400078e00ff */
[----:B------:R-:W-:Y:S01]  /*5f90*/  IMAD.MOV.U32 R13, RZ, RZ, RZ ;  /* 0x000000ffff0d7224 */ /* 0x000fe200078e00ff */
[----:B------:R-:W3:Y:S01]  /*5fa0*/  LDCU.64 UR6, c[0x4][0x88] ;  /* 0x01001100ff0677ac */ /* 0x000ee20008000a00 */
[----:B------:R-:W4:Y:S01]  /*5fb0*/  LDC.64 R2, c[0x4][R3] ;  /* 0x0100000003027b82 */ /* 0x000f220000000a00 */
[----:B------:R-:W1:Y:S01]  /*5fc0*/  LDCU.64 UR4, c[0x4][0x8] ;  /* 0x01000100ff0477ac */ /* 0x000e620008000a00 */
[----:B--2---:R-:W-:Y:S01]  /*5fd0*/  MOV R5, UR9 ;  /* 0x0000000900057c02 */ /* 0x004fe20008000f00 */
[----:B------:R-:W-:Y:S01]  /*5fe0*/  IMAD.U32 R4, RZ, RZ, UR8 ;  /* 0x00000008ff047e24 */ /* 0x000fe2000f8e00ff */
[----:B---3--:R-:W-:Y:S01]  /*5ff0*/  MOV R7, UR7 ;  /* 0x0000000700077c02 */ /* 0x008fe20008000f00 */
[----:B------:R-:W-:Y:S01]  /*6000*/  IMAD.U32 R6, RZ, RZ, UR6 ;  /* 0x00000006ff067e24 */ /* 0x000fe2000f8e00ff */
[----:B-1----:R-:W-:Y:S01]  /*6010*/  MOV R11, UR5 ;  /* 0x00000005000b7c02 */ /* 0x002fe20008000f00 */
[----:B------:R-:W-:Y:S02]  /*6020*/  IMAD.U32 R10, RZ, RZ, UR4 ;  /* 0x00000004ff0a7e24 */ /* 0x000fe4000f8e00ff */
[----:B------:R-:W-:Y:S07]  /*6030*/  LEPC R20, `(.L_x_102) ;  /* 0x000000001014794e */ /* 0x000fee0000000000 */
[----:B----45:R-:W-:Y:S05]  /*6040*/  CALL.ABS.NOINC R2 ;  /* 0x0000000002007343 */ /* 0x030fea0003c00000 */
.L_x_102:
[----:B------:R-:W-:Y:S01]  /*6050*/  LOP3.LUT P0, RZ, R87, 0x1b0, RZ, 0xc0, !PT ;  /* 0x000001b057ff7812 */ /* 0x000fe2000780c0ff */
[----:B------:R-:W-:Y:S11]  /*6060*/  BSSY.RECONVERGENT B6, `(.L_x_103) ;  /* 0x0000013000067945 */ /* 0x000ff60003800200 */
[----:B------:R-:W-:Y:S01]  /*6070*/  @!UPT UIADD3 URZ, UPT, UPT, URZ, URZ, URZ ;  /* 0x000000fffffff290 */ /* 0x000fe2000fffe0ff */
[----:B------:R-:W-:Y:S05]  /*6080*/  @!P0 BRA `(.L_x_104) ;  /* 0x0000000000408947 */ /* 0x000fea0003800000 */
        /* <DEDUP_REMOVED lines=16> */
.L_x_104:
[----:B------:R-:W-:Y:S05]  /*6190*/  BSYNC.RECONVERGENT B6 ;  /* 0x0000000000067941 */ /* 0x000fea0003800200 */
.L_x_103:
[----:B------:R-:W-:Y:S02]  /*61a0*/  ISETP.NE.U32.AND P0, PT, RZ, UR56, PT ;  /* 0x00000038ff007c0c */ /* 0x000fe4000bf05070 */
[C---:B------:R-:W-:Y:S02]  /*61b0*/  ISETP.NE.U32.AND P4, PT, R76.reuse, RZ, PT ;  /* 0x000000ff4c00720c */ /* 0x040fe40003f85070 */
[----:B------:R-:W-:Y:S02]  /*61c0*/  ISETP.NE.U32.AND P1, PT, R76, RZ, PT ;  /* 0x000000ff4c00720c */ /* 0x000fe40003f25070 */
[----:B------:R-:W-:Y:S02]  /*61d0*/  ISETP.NE.AND.EX P0, PT, RZ, UR57, PT, P0 ;  /* 0x00000039ff007c0c */ /* 0x000fe4000bf05300 */
[C---:B------:R-:W-:Y:S02]  /*61e0*/  ISETP.NE.AND.EX P4, PT, R77.reuse, RZ, PT, P4 ;  /* 0x000000ff4d00720c */ /* 0x040fe40003f85340 */
[----:B------:R-:W-:Y:S02]  /*61f0*/  ISETP.NE.AND.EX P1, PT, R77, RZ, P0, P1 ;  /* 0x000000ff4d00720c */ /* 0x000fe40000725310 */
[----:B------:R-:W-:Y:S02]  /*6200*/  ISETP.NE.U32.AND P5, PT, R72, RZ, PT ;  /* 0x000000ff4800720c */ /* 0x000fe40003fa5070 */
[----:B------:R-:W-:Y:S02]  /*6210*/  ISETP.NE.U32.AND P2, PT, RZ, UR56, PT ;  /* 0x00000038ff007c0c */ /* 0x000fe4000bf45070 */
[----:B------:R-:W-:Y:S02]  /*6220*/  PLOP3.LUT P0, PT, PT, PT, PT, 0x8, 0x80 ;  /* 0x000000000080781c */ /* 0x000fe40003f0e170 */
[----:B------:R-:W-:Y:S02]  /*6230*/  ISETP.NE.AND.EX P5, PT, R73, RZ, PT, P5 ;  /* 0x000000ff4900720c */ /* 0x000fe40003fa5350 */
[----:B------:R-:W-:Y:S03]  /*6240*/  ISETP.NE.AND.EX P2, PT, RZ, UR57, PT, P2 ;  /* 0x00000039ff007c0c */ /* 0x000fe6000bf45320 */
[----:B------:R-:W-:Y:S01]  /*6250*/  @!P1 PLOP3.LUT P0, PT, P4, PT, PT, 0x80, 0x8 ;  /* 0x000000000008981c */ /* 0x000fe2000270f070 */
[----:B------:R-:W-:Y:S01]  /*6260*/  @!UPT UIADD3 URZ, UPT, UPT, URZ, URZ, URZ ;  /* 0x000000fffffff290 */ /* 0x000fe2000fffe0ff */
[----:B------:R-:W-:Y:S11]  /*6270*/  @!P4 BRA `(.L_x_105) ;  /* 0x000000000030c947 */ /* 0x000ff60003800000 */
[----:B------:R-:W-:Y:S01]  /*6280*/  ISETP.NE.U32.AND P3, PT, R74, RZ, PT ;  /* 0x000000ff4a00720c */ /* 0x000fe20003f65070 */
[----:B------:R-:W2:Y:S01]  /*6290*/  LDCU.64 UR4, c[0x0][0x358] ;  /* 0x00006b00ff0477ac */ /* 0x000ea20008000a00 */
[----:B------:R-:W-:Y:S02]  /*62a0*/  IMAD.MOV.U32 R78, RZ, RZ, 0x1 ;  /* 0x00000001ff4e7424 */ /* 0x000fe400078e00ff */
[----:B------:R-:W-:Y:S11]  /*62b0*/  ISETP.NE.AND.EX P3, PT, R75, RZ, PT, P3 ;  /* 0x000000ff4b00720c */ /* 0x000ff60003f65330 */
[----:B------:R-:W-:Y:S02]  /*62c0*/  @!UPT UIADD3 URZ, UPT, UPT, URZ, URZ, URZ ;  /* 0x000000fffffff290 */ /* 0x000fe4000fffe0ff */
[----:B------:R-:W3:Y:S01]  /*62d0*/  @P3 LDC.64 R2, c[0x0][0x888] ;  /* 0x00022200ff023b82 */ /* 0x000ee20000000a00 */
[----:B-1----:R-:W-:Y:S04]  /*62e0*/  @P3 IMAD R0, R76, UR36, RZ ;  /* 0x000000244c003c24 */ /* 0x002fe8000f8e02ff */
[----:B---3--:R-:W-:Y:S04]  /*62f0*/  @P3 IMAD.WIDE R2, R0, 0x4, R2 ;  /* 0x0000000400023825 */ /* 0x008fe800078e0202 */
[----:B------:R-:W-:Y:S01]  /*6300*/  HFMA2 R0, -RZ, RZ, 0, 5.9604644775390625e-08 ;  /* 0x00000001ff007431 */ /* 0x000fe200000001ff */
[----:B--2--5:R2:W5:Y:S04]  /*6310*/  @P3 LDG.E R40, desc[UR4][R2.64] ;  /* 0x0000000402283981 */ /* 0x024568000c1e1900 */
[----:B------:R-:W-:Y:S01]  /*6320*/  @!P3 PRMT R78, R0, 0x7610, R78 ;  /* 0x00007610004eb816 */ /* 0x000fe2000000004e */
[----:B--2---:R-:W3:Y:S06]  /*6330*/  @!P3 LDC R40, c[0x0][0x880] ;  /* 0x00022000ff28bb82 */ /* 0x004eec0000000800 */
.L_x_105:
[----:B------:R-:W-:Y:S05]  /*6340*/  @!P5 BRA `(.L_x_106) ;  /* 0x000000000024d947 */ /* 0x000fea0003800000 */
[----:B------:R-:W-:Y:S01]  /*6350*/  ISETP.NE.U32.AND P3, PT, R70, RZ, PT ;  /* 0x000000ff4600720c */ /* 0x000fe20003f65070 */
[----:B------:R-:W2:Y:S03]  /*6360*/  LDCU.64 UR4, c[0x0][0x358] ;  /* 0x00006b00ff0477ac */ /* 0x000ea60008000a00 */
[----:B------:R-:W-:Y:S11]  /*6370*/  ISETP.NE.AND.EX P3, PT, R71, RZ, PT, P3 ;  /* 0x000000ff4700720c */ /* 0x000ff60003f65330 */
[----:B------:R-:W-:Y:S02]  /*6380*/  @!UPT UIADD3 URZ, UPT, UPT, URZ, URZ, URZ ;  /* 0x000000fffffff290 */ /* 0x000fe4000fffe0ff */
[----:B------:R-:W4:Y:S01]  /*6390*/  @P3 LDC.64 R2, c[0x0][0x8a8] ;  /* 0x00022a00ff023b82 */ /* 0x000f220000000a00 */
[----:B-1----:R-:W-:Y:S04]  /*63a0*/  @P3 IMAD R0, R72, UR36, RZ ;  /* 0x0000002448003c24 */ /* 0x002fe8000f8e02ff */
[----:B----4-:R-:W-:Y:S05]  /*63b0*/  @P3 IMAD.WIDE R2, R0, 0x4, R2 ;  /* 0x0000000400023825 */ /* 0x010fea00078e0202 */
[----:B--2--5:R2:W5:Y:S02]  /*63c0*/  @P3 LDG.E R38, desc[UR4][R2.64] ;  /* 0x0000000402263981 */ /* 0x024564000c1e1900 */
[----:B--2---:R-:W4:Y:S02]  /*63d0*/  @!P3 LDC R38, c[0x0][0x8a0] ;  /* 0x00022800ff26bb82 */ /* 0x004f240000000800 */
.L_x_106:
[----:B---3-5:R-:W-:Y:S01]  /*63e0*/  ISETP.NE.AND P3, PT, R40, RZ, PT ;  /* 0x000000ff2800720c */ /* 0x028fe20003f65270 */
[----:B------:R-:W-:Y:S01]  /*63f0*/  BSSY B1, `(.L_x_107) ;  /* 0x0000041000017945 */ /* 0x000fe20003800000 */
[----:B------:R-:W-:Y:S01]  /*6400*/  SEL R6, RZ, 0xffffffff, P2 ;  /* 0xffffffffff067807 */ /* 0x000fe20001000000 */
[----:B------:R-:W-:Y:S01]  /*6410*/  IMAD.MOV.U32 R56, RZ, RZ, 0x1 ;  /* 0x00000001ff387424 */ /* 0x000fe200078e00ff */
[----:B------:R-:W-:Y:S02]  /*6420*/  LOP3.LUT P2, RZ, R78, 0xff, RZ, 0xc0, !PT ;  /* 0x000000ff4eff7812 */ /* 0x000fe4000784c0ff */
[----:B------:R-:W-:Y:S02]  /*6430*/  CS2R R46, SRZ ;  /* 0x00000000002e7805 */ /* 0x000fe4000001ff00 */
[----:B-1----:R-:W-:Y:S02]  /*6440*/  @!P1 SEL R0, RZ, 0xffffffff, P3 ;  /* 0xffffffffff009807 */ /* 0x002fe40001800000 */
[----:B------:R-:W-:Y:S02]  /*6450*/  CS2R R44, SRZ ;  /* 0x00000000002c7805 */ /* 0x000fe4000001ff00 */
[----:B------:R-:W-:Y:S02]  /*6460*/  LEA R3, R83, UR44, 0x3 ;  /* 0x0000002c53037c11 */ /* 0x000fe4000f8e18ff */
[----:B------:R-:W-:Y:S02]  /*6470*/  CS2R R50, SRZ ;  /* 0x0000000000327805 */ /* 0x000fe4000001ff00 */
[----:B------:R-:W-:Y:S02]  /*6480*/  @P0 SEL R0, R6, R0, !P2 ;  /* 0x0000000006000207 */ /* 0x000fe40005000000 */
[----:B------:R-:W-:Y:S02]  /*6490*/  CS2R R48, SRZ ;  /* 0x0000000000307805 */ /* 0x000fe4000001ff00 */
[----:B------:R-:W-:Y:S02]  /*64a0*/  LEA R43, R36, UR44, 0x3 ;  /* 0x0000002c242b7c11 */ /* 0x000fe4000f8e18ff */
[----:B------:R-:W-:Y:S02]  /*64b0*/  @!P1 LOP3.LUT R0, R0, 0x1, RZ, 0xc0, !PT ;  /* 0x0000000100009812 */ /* 0x000fe400078ec0ff */
[----:B------:R-:W-:Y:S02]  /*64c0*/  SHF.L.U32 R4, R85, 0x1f, RZ ;  /* 0x0000001f55047819 */ /* 0x000fe400000006ff */
[----:B------:R-:W-:Y:S02]  /*64d0*/  ISETP.NE.U32.OR P6, PT, R0, 0x1, P1 ;  /* 0x000000010000780c */ /* 0x000fe40000fc5470 */
[----:B------:R-:W-:Y:S02]  /*64e0*/  LEA.HI R39, R36, R36, RZ, 0x1 ;  /* 0x0000002424277211 */ /* 0x000fe400078f08ff */
[----:B------:R-:W-:Y:S02]  /*64f0*/  SEL R5, RZ, 0xffffffff, P3 ;  /* 0xffffffffff057807 */ /* 0x000fe40001800000 */
[----:B------:R-:W-:Y:S02]  /*6500*/  P2R R2, PR, RZ, 0x40 ;  /* 0x00000040ff027803 */ /* 0x000fe40000000000 */
[----:B------:R-:W-:Y:S04]  /*6510*/  @P4 SEL R5, R6, R5, !P2 ;  /* 0x0000000506054207 */ /* 0x000fe80005000000 */
[----:B------:R-:W-:Y:S02]  /*6520*/  LOP3.LUT R5, R5, 0x1, RZ, 0xc0, !PT ;  /* 0x0000000105057812 */ /* 0x000fe400078ec0ff */
[----:B------:R-:W-:Y:S02]  /*6530*/  @P6 SHF.L.U32 R0, R82, 0x1f, RZ ;  /* 0x0000001f52006819 */ /* 0x000fe400000006ff */
[----:B------:R-:W-:Y:S02]  /*6540*/  ISETP.NE.U32.AND P5, PT, R5, 0x1, PT ;  /* 0x000000010500780c */ /* 0x000fe40003fa5070 */
[----:B------:R1:W2:Y:S02]  /*6550*/  @P6 SYNCS.PHASECHK.TRANS64.TRYWAIT P1, [R3+URZ+0x110], R0 ;  /* 0x00011000030065a7 */ /* 0x0002a400080211ff */
[----:B------:R-:W-:Y:S01]  /*6560*/  P2R R57, PR, RZ, 0x20 ;  /* 0x00000020ff397803 */ /* 0x000fe20000000000 */
[----:B------:R3:W3:Y:S01]  /*6570*/  SYNCS.PHASECHK.TRANS64.TRYWAIT P0, [R43+URZ+0x160], R4 ;  /* 0x000160042b0075a7 */ /* 0x0006e200080011ff */
[C---:B-1----:R-:W-:Y:S01]  /*6580*/  IMAD.SHL.U32 R0, R39.reuse, 0x40, RZ ;  /* 0x0000004027007824 */ /* 0x042fe200078e00ff */
[----:B------:R-:W-:Y:S04]  /*6590*/  LOP3.LUT R39, R39, 0xffe, RZ, 0xc0, !PT ;  /* 0x00000ffe27277812 */ /* 0x000fe800078ec0ff */
[----:B------:R-:W-:Y:S01]  /*65a0*/  LOP3.LUT R0, R0, 0xffffff80, RZ, 0xc0, !PT ;  /* 0xffffff8000007812 */ /* 0x000fe200078ec0ff */
[----:B------:R-:W-:Y:S04]  /*65b0*/  IMAD.IADD R39, R36, 0x1, -R39 ;  /* 0x0000000124277824 */ /* 0x000fe800078e0a27 */
[----:B------:R-:W-:Y:S04]  /*65c0*/  IMAD.IADD R0, R37, 0x1, R0 ;  /* 0x0000000125007824 */ /* 0x000fe800078e0200 */
[----:B------:R-:W-:Y:S01]  /*65d0*/  IMAD R39, R39, 0x100000, R0 ;  /* 0x0010000027277824 */ /* 0x000fe200078e0200 */
[----:B--2---:R-:W-:Y:S01]  /*65e0*/  @P6 SEL R56, RZ, 0x1, !P1 ;  /* 0x00000001ff386807 */ /* 0x004fe20004800000 */
[----:B------:R-:W-:Y:S06]  /*65f0*/  @!P6 BRA `(.L_x_108) ;  /* 0x000000000080e947 */ /* 0x000fec0003800000 */
[----:B------:R-:W-:Y:S01]  /*6600*/  @P5 IMAD R6, R83, 0x1000, R69 ;  /* 0x0000100053065824 */ /* 0x000fe200078e0245 */
[----:B------:R-:W-:Y:S01]  /*6610*/  ISETP.NE.AND P1, PT, R56, RZ, PT ;  /* 0x000000ff3800720c */ /* 0x000fe20003f25270 */
[----:B------:R-:W-:Y:S01]  /*6620*/  BSSY B0, `(.L_x_109) ;  /* 0x000000b000007945 */ /* 0x000fe20003800000 */
[----:B------:R-:W-:Y:S01]  /*6630*/  CS2R R50, SRZ ;  /* 0x0000000000327805 */ /* 0x000fe2000001ff00 */
[----:B------:R-:W-:Y:S01]  /*6640*/  @P5 VIADD R5, R6, UR44 ;  /* 0x0000002c06055c36 */ /* 0x000fe20008000000 */
[----:B------:R-:W-:Y:S02]  /*6650*/  CS2R R48, SRZ ;  /* 0x0000000000307805 */ /* 0x000fe4000001ff00 */
[----:B------:R-:W-:Y:S02]  /*6660*/  CS2R R46, SRZ ;  /* 0x00000000002e7805 */ /* 0x000fe4000001ff00 */
[----:B------:R-:W-:Y:S01]  /*6670*/  CS2R R44, SRZ ;  /* 0x00000000002c7805 */ /* 0x000fe2000001ff00 */
[----:B------:R-:W-:Y:S04]  /*6680*/  @P5 IMAD R5, R86, -0x10, R5 ;  /* 0xfffffff056055824 */ /* 0x000fe800078e0205 */
[----:B------:R-:W-:Y:S05]  /*6690*/  @P1 BRA `(.L_x_110) ;  /* 0x00000000000c1947 */ /* 0x000fea0003800000 */
[----:B------:R-:W-:Y:S04]  /*66a0*/  SHF.L.U32 R0, R82, 0x1f, RZ ;  /* 0x0000001f52007819 */ /* 0x000fe800000006ff */
[----:B------:R-:W1:Y:S02]  /*66b0*/  SYNCS.PHASECHK.TRANS64.TRYWAIT P1, [R3+URZ+0x110], R0 ;  /* 0x00011000030075a7 */ /* 0x000e6400080211ff */
[----:B-1----:R-:W-:Y:S05]  /*66c0*/  @!P1 BRA `(.L_x_111) ;  /* 0x00000028004c9947 */ /* 0x002fea0003800000 */
.L_x_110:
[----:B------:R-:W-:Y:S05]  /*66d0*/  BSYNC B0 ;  /* 0x0000000000007941 */ /* 0x000fea0003800000 */
.L_x_109:
[----:B------:R-:W-:Y:S01]  /*66e0*/  ISETP.NE.AND P1, PT, R57, RZ, PT ;  /* 0x000000ff3900720c */ /* 0x000fe20003f25270 */
[----:B-1----:R-:W-:Y:S02]  /*66f0*/  VIADD R3, R3, 0x120 ;  /* 0x0000012003037836 */ /* 0x002fe40000000000 */
[----:B------:R-:W-:Y:S02]  /*6700*/  IMAD.U32 R0, RZ, RZ, UR45 ;  /* 0x0000002dff007e24 */ /* 0x000fe4000f8e00ff */
[----:B------:R-:W-:Y:S03]  /*6710*/  VIADD R83, R83, 0x1 ;  /* 0x0000000153537836 */ /* 0x000fe60000000000 */
[----:B------:R-:W-:Y:S05]  /*6720*/  PRMT R0, R0, 0x654, R3 ;  /* 0x0000065400007816 */ /* 0x000fea0000000003 */
[----:B------:R1:W2:Y:S04]  /*6730*/  @P1 LDS.128 R48, [R6+UR44+0x200] ;  /* 0x0002002c06301984 */ /* 0x0002a80008000c00 */
[----:B------:R1:W1:Y:S01]  /*6740*/  @P1 LDS.128 R44, [R5+0x210] ;  /* 0x00021000052c1984 */ /* 0x0002620000000c00 */
[C---:B------:R-:W-:Y:S01]  /*6750*/  ISETP.NE.AND P1, PT, R83.reuse, 0x2, PT ;  /* 0x000000025300780c */ /* 0x040fe20003f25270 */
[----:B------:R-:W-:Y:S01]  /*6760*/  @!PT LDS RZ, [RZ] ;  /* 0x00000000fffff984 */ /* 0x000fe20000000800 */
[----:B------:R-:W-:Y:S01]  /*6770*/  @!PT LDS RZ, [RZ] ;  /* 0x00000000fffff984 */ /* 0x000fe20000000800 */
[----:B------:R-:W-:Y:S01]  /*6780*/  @!PT LDS RZ, [RZ] ;  /* 0x00000000fffff984 */ /* 0x000fe20000000800 */
[----:B------:R-:W-:Y:S01]  /*6790*/  @!PT LDS RZ, [RZ] ;  /* 0x00000000fffff984 */ /* 0x000fe20000000800 */
[----:B------:R5:W-:Y:S06]  /*67a0*/  MEMBAR.ALL.CTA ;  /* 0x0000000000007992 */ /* 0x000bec0000008000 */
[----:B-----5:R-:W5:Y:S01]  /*67b0*/  FENCE.VIEW.ASYNC.S ;  /* 0x00000000000073c6 */ /* 0x020f620000000000 */
[----:B------:R-:W-:Y:S01]  /*67c0*/  SEL R83, R83, RZ, P1 ;  /* 0x000000ff53537207 */ /* 0x000fe20000800000 */
[----:B-----5:R5:W-:Y:S02]  /*67d0*/  SYNCS.ARRIVE.TRANS64.RED.A1T0 RZ, [R0+URZ], RZ ;  /* 0x000000ff00ff79a7 */ /* 0x020be400081004ff */
[----:B-----5:R-:W-:Y:S04]  /*67e0*/  SEL R0, RZ, 0x1, P1 ;  /* 0x00000001ff007807 */ /* 0x020fe80000800000 */
[----:B--2---:R-:W-:Y:S02]  /*67f0*/  LOP3.LUT R82, R82, R0, RZ, 0x3c, !PT ;  /* 0x0000000052527212 */ /* 0x004fe400078e3cff */
.L_x_108:
[----:B------:R-:W-:Y:S05]  /*6800*/  BSYNC B1 ;  /* 0x0000000000017941 */ /* 0x000fea0003800000 */
.L_x_107:
[----:B------:R-:W-:Y:S04]  /*6810*/  SHF.R.U32.HI R0, RZ, 0x15, R39 ;  /* 0x00000015ff007819 */ /* 0x000fe80000011627 */
[----:B------:R-:W-:Y:S01]  /*6820*/  LOP3.LUT P1, RZ, R0, 0x3, R79, 0x48, !PT ;  /* 0x0000000300ff7812 */ /* 0x000fe2000782484f */
[----:B------:R-:W-:Y:S01]  /*6830*/  @!UPT UIADD3 URZ, UPT, UPT, URZ, URZ, URZ ;  /* 0x000000fffffff290 */ /* 0x000fe2000fffe0ff */
[----:B---3--:R-:W-:Y:S11]  /*6840*/  @P0 BRA `(.L_x_112) ;  /* 0x0000000000080947 */ /* 0x008ff60003800000 */
[----:B------:R-:W2:Y:S02]  /*6850*/  SYNCS.PHASECHK.TRANS64.TRYWAIT P0, [R43+URZ+0x160], R4 ;  /* 0x000160042b0075a7 */ /* 0x000ea400080011ff */
[----:B--2---:R-:W-:Y:S05]  /*6860*/  @!P0 BRA `(.L_x_113) ;  /* 0x0000002400f88947 */ /* 0x004fea0003800000 */
.L_x_112:
[----:B------:R-:W-:Y:S05]  /*6870*/  @!P1 BRA `(.L_x_114) ;  /* 0x0000000000409947 */ /* 0x000fea0003800000 */
[----:B------:R-:W1:Y:S01]  /*6880*/  LDCU.64 UR8, c[0x4][0x70] ;  /* 0x01000e00ff0877ac */ /* 0x000e620008000a00 */
[----:B------:R-:W-:Y:S01]  /*6890*/  MOV R15, 0x0 ;  /* 0x00000000000f7802 */ /* 0x000fe20000000f00 */
[----:B------:R-:W-:Y:S02]  /*68a0*/  HFMA2 R12, -RZ, RZ, 0, 5.9604644775390625e-08 ;  /* 0x00000001ff0c7431 */ /* 0x000fe400000001ff */
[----:B------:R-:W-:Y:S02]  /*68b0*/  IMAD.MOV.U32 R8, RZ, RZ, 0x192 ;  /* 0x00000192ff087424 */ /* 0x000fe400078e00ff */
[----:B------:R-:W-:Y:S01]  /*68c0*/  IMAD.MOV.U32 R13, RZ, RZ, RZ ;  /* 0x000000ffff0d7224 */ /* 0x000fe200078e00ff */
[----:B------:R-:W3:Y:S01]  /*68d0*/  LDCU.64 UR6, c[0x4][0x78] ;  /* 0x01000f00ff0677ac */ /* 0x000ee20008000a00 */
[----:B------:R-:W4:Y:S01]  /*68e0*/  LDC.64 R14, c[0x4][R15] ;  /* 0x010000000f0e7b82 */ /* 0x000f220000000a00 */
[----:B------:R-:W5:Y:S01]  /*68f0*/  LDCU.64 UR4, c[0x4][0x10] ;  /* 0x01000200ff0477ac */ /* 0x000f620008000a00 */
[----:B-1----:R-:W-:Y:S01]  /*6900*/  MOV R5, UR9 ;  /* 0x0000000900057c02 */ /* 0x002fe20008000f00 */
[----:B--2---:R-:W-:Y:S01]  /*6910*/  IMAD.U32 R4, RZ, RZ, UR8 ;  /* 0x00000008ff047e24 */ /* 0x004fe2000f8e00ff */
[----:B---3--:R-:W-:Y:S01]  /*6920*/  MOV R7, UR7 ;  /* 0x0000000700077c02 */ /* 0x008fe20008000f00 */
[----:B------:R-:W-:Y:S01]  /*6930*/  IMAD.U32 R6, RZ, RZ, UR6 ;  /* 0x00000006ff067e24 */ /* 0x000fe2000f8e00ff */
[----:B-----5:R-:W-:Y:S01]  /*6940*/  MOV R11, UR5 ;  /* 0x00000005000b7c02 */ /* 0x020fe20008000f00 */
[----:B------:R-:W-:Y:S02]  /*6950*/  IMAD.U32 R10, RZ, RZ, UR4 ;  /* 0x00000004ff0a7e24 */ /* 0x000fe4000f8e00ff */
[----:B------:R-:W-:Y:S07]  /*6960*/  LEPC R20, `(.L_x_114) ;  /* 0x000000001014794e */ /* 0x000fee0000000000 */
[----:B----4-:R-:W-:Y:S05]  /*6970*/  CALL.ABS.NOINC R14 ;  /* 0x000000000e007343 */ /* 0x010fea0003c00000 */
.L_x_114:
[----:B------:R-:W-:Y:S05]  /*6980*/  WARPSYNC.ALL ;  /* 0x0000000000007948 */ /* 0x000fea0003800000 */
[----:B------:R-:W-:Y:S01]  /*6990*/  R2UR UR4, R39 ;  /* 0x00000000270472ca */ /* 0x000fe200000e0000 */
[----:B------:R-:W-:Y:S01]  /*69a0*/  BSSY.RECONVERGENT B0, `(.L_x_115) ;  /* 0x00000a0000007945 */ /* 0x000fe20003800200 */
[----:B------:R-:W-:Y:S02]  /*69b0*/  ISETP.NE.AND P6, PT, R2, RZ, PT ;  /* 0x000000ff0200720c */ /* 0x000fe40003fc5270 */
[C---:B------:R-:W-:Y:S02]  /*69c0*/  SHF.L.U32 R2, R48.reuse, 0x10, RZ ;  /* 0x0000001030027819 */ /* 0x040fe400000006ff */
[C---:B------:R-:W-:Y:S02]  /*69d0*/  PRMT R3, R48.reuse, 0x8880, RZ ;  /* 0x0000888030037816 */ /* 0x040fe400000000ff */
[----:B------:R-:W-:Y:S02]  /*69e0*/  SHF.L.U32 R41, R48, 0x8, RZ ;  /* 0x0000000830297819 */ /* 0x000fe400000006ff */
[----:B------:R-:W-:Y:S02]  /*69f0*/  SHF.L.U32 R42, R49, 0x10, RZ ;  /* 0x00000010312a7819 */ /* 0x000fe400000006ff */
[----:B------:R-:W-:Y:S01]  /*6a00*/  ISETP.NE.AND P0, PT, R88, RZ, PT ;  /* 0x000000ff5800720c */ /* 0x000fe20003f05270 */
[----:B-12---:R-:W-:Y:S01]  /*6a10*/  LDTM.16dp32bit_t0_t15.x32 R4, tmem[UR4] ;  /* 0x00000004000479ee */ /* 0x006fe20008a80000 */
[----:B------:R-:W4:Y:S01]  /*6a20*/  LDTM.16dp32bit_t16_t31.x32 R4, tmem[UR4+0x20] ;  /* 0x00002004000479ee */ /* 0x000f220008aa0000 */
[----:B------:R-:W-:Y:S01]  /*6a30*/  SHF.R.S32.HI R42, RZ, 0x18, R42 ;  /* 0x00000018ff2a7819 */ /* 0x000fe2000001142a */
[C---:B----4-:R-:W-:Y:S01]  /*6a40*/  IMAD R0, R38.reuse, R4, RZ ;  /* 0x0000000426007224 */ /* 0x050fe200078e02ff */
[----:B------:R-:W-:Y:S01]  /*6a50*/  SHF.R.S32.HI R4, RZ, 0x18, R2 ;  /* 0x00000018ff047819 */ /* 0x000fe20000011402 */
[C---:B------:R-:W-:Y:S01]  /*6a60*/  IMAD R2, R38.reuse, R5, RZ ;  /* 0x0000000526027224 */ /* 0x040fe200078e02ff */
[----:B------:R-:W-:Y:S01]  /*6a70*/  SHF.R.S32.HI R5, RZ, 0x18, R41 ;  /* 0x00000018ff057819 */ /* 0x000fe20000011429 */
[----:B------:R-:W-:Y:S01]  /*6a80*/  IMAD R0, R3, R40, R0 ;  /* 0x0000002803007224 */ /* 0x000fe200078e0200 */
[----:B------:R-:W-:Y:S01]  /*6a90*/  PRMT R41, R49, 0x8880, RZ ;  /* 0x0000888031297816 */ /* 0x000fe200000000ff */
[----:B------:R-:W-:Y:S02]  /*6aa0*/  IMAD R3, R38, R6, RZ ;  /* 0x0000000626037224 */ /* 0x000fe400078e02ff */
[-C--:B------:R-:W-:Y:S01]  /*6ab0*/  IMAD R2, R4, R40.reuse, R2 ;  /* 0x0000002804027224 */ /* 0x080fe200078e0202 */
[----:B------:R-:W-:Y:S01]  /*6ac0*/  SHF.R.S32.HI R4, RZ, 0x18, R48 ;  /* 0x00000018ff047819 */ /* 0x000fe20000011430 */
[----:B------:R-:W-:Y:S02]  /*6ad0*/  IMAD R7, R38, R7, RZ ;  /* 0x0000000726077224 */ /* 0x000fe400078e02ff */
[-C--:B------:R-:W-:Y:S02]  /*6ae0*/  IMAD R3, R5, R40.reuse, R3 ;  /* 0x0000002805037224 */ /* 0x080fe400078e0203 */
[----:B------:R-:W-:Y:S02]  /*6af0*/  IMAD R7, R4, R40, R7 ;  /* 0x0000002804077224 */ /* 0x000fe400078e0207 */
[C---:B------:R-:W-:Y:S02]  /*6b00*/  IMAD R6, R38.reuse, R11, RZ ;  /* 0x0000000b26067224 */ /* 0x040fe400078e02ff */
[C---:B------:R-:W-:Y:S01]  /*6b10*/  IMAD R11, R38.reuse, R16, RZ ;  /* 0x00000010260b7224 */ /* 0x040fe200078e02ff */
[----:B------:R-:W-:Y:S01]  /*6b20*/  I2IP.S8.S32.SAT R52, R7, R3, RZ ;  /* 0x0000000307347239 */ /* 0x000fe200000014ff */
[C---:B------:R-:W-:Y:S02]  /*6b30*/  IMAD R16, R38.reuse, R21, RZ ;  /* 0x0000001526107224 */ /* 0x040fe400078e02ff */
[----:B------:R-:W-:Y:S01]  /*6b40*/  IMAD R21, R38, R26, RZ ;  /* 0x0000001a26157224 */ /* 0x000fe200078e02ff */
[----:B------:R-:W-:Y:S01]  /*6b50*/  I2IP.S8.S32.SAT R52, R2, R0, R52 ;  /* 0x0000000002347239 */ /* 0x000fe20000001434 */
[C---:B------:R-:W-:Y:S01]  /*6b60*/  IMAD R26, R38.reuse, R31, RZ ;  /* 0x0000001f261a7224 */ /* 0x040fe200078e02ff */
[----:B------:R-:W-:Y:S01]  /*6b70*/  SHF.R.S32.HI R2, RZ, 0x18, R49 ;  /* 0x00000018ff027819 */ /* 0x000fe20000011431 */
[C---:B------:R-:W-:Y:S02]  /*6b80*/  IMAD R3, R38.reuse, R8, RZ ;  /* 0x0000000826037224 */ /* 0x040fe400078e02ff */
[----:B------:R-:W-:Y:S02]  /*6b90*/  IMAD.SHL.U32 R31, R49, 0x100, RZ ;  /* 0x00000100311f7824 */ /* 0x000fe400078e00ff */
[C---:B------:R-:W-:Y:S02]  /*6ba0*/  IMAD R8, R38.reuse, R13, RZ ;  /* 0x0000000d26087224 */ /* 0x040fe400078e02ff */
[C---:B------:R-:W-:Y:S01]  /*6bb0*/  IMAD R13, R38.reuse, R18, RZ ;  /* 0x00000012260d7224 */ /* 0x040fe200078e02ff */
[----:B------:R-:W-:Y:S01]  /*6bc0*/  SHF.R.S32.HI R0, RZ, 0x18, R31 ;  /* 0x00000018ff007819 */ /* 0x000fe2000001141f */
[----:B------:R-:W-:Y:S01]  /*6bd0*/  IMAD R18, R38, R23, RZ ;  /* 0x0000001726127224 */ /* 0x000fe200078e02ff */
[----:B------:R-:W-:Y:S01]  /*6be0*/  SHF.L.U32 R31, R50, 0x10, RZ ;  /* 0x00000010321f7819 */ /* 0x000fe200000006ff */
[C---:B------:R-:W-:Y:S02]  /*6bf0*/  IMAD R4, R38.reuse, R9, RZ ;  /* 0x0000000926047224 */ /* 0x040fe400078e02ff */
[C---:B------:R-:W-:Y:S01]  /*6c00*/  IMAD R23, R38.reuse, R28, RZ ;  /* 0x0000001c26177224 */ /* 0x040fe200078e02ff */
[----:B------:R-:W-:Y:S01]  /*6c10*/  SHF.R.S32.HI R31, RZ, 0x18, R31 ;  /* 0x00000018ff1f7819 */ /* 0x000fe2000001141f */
[C---:B------:R-:W-:Y:S02]  /*6c20*/  IMAD R7, R38.reuse, R12, RZ ;  /* 0x0000000c26077224 */ /* 0x040fe400078e02ff */
[----:B------:R-:W-:Y:S01]  /*6c30*/  IMAD R28, R38, R33, RZ ;  /* 0x00000021261c7224 */ /* 0x000fe200078e02ff */
[----:B------:R-:W-:Y:S01]  /*6c40*/  PRMT R33, R50, 0x8880, RZ ;  /* 0x0000888032217816 */ /* 0x000fe200000000ff */
[----:B------:R-:W-:Y:S02]  /*6c50*/  IMAD R3, R41, R40, R3 ;  /* 0x0000002829037224 */ /* 0x000fe400078e0203 */
[C---:B------:R-:W-:Y:S02]  /*6c60*/  IMAD R12, R38.reuse, R17, RZ ;  /* 0x00000011260c7224 */ /* 0x040fe400078e02ff */
[C---:B------:R-:W-:Y:S02]  /*6c70*/  IMAD R5, R38.reuse, R10, RZ ;  /* 0x0000000a26057224 */ /* 0x040fe400078e02ff */
[----:B------:R-:W-:Y:S02]  /*6c80*/  IMAD R17, R38, R22, RZ ;  /* 0x0000001626117224 */ /* 0x000fe400078e02ff */
[----:B------:R-:W-:Y:S02]  /*6c90*/  IMAD R4, R42, R40, R4 ;  /* 0x000000282a047224 */ /* 0x000fe400078e0204 */
[C---:B------:R-:W-:Y:S02]  /*6ca0*/  IMAD R22, R38.reuse, R27, RZ ;  /* 0x0000001b26167224 */ /* 0x040fe400078e02ff */
[----:B------:R-:W-:Y:S01]  /*6cb0*/  IMAD R27, R38, R32, RZ ;  /* 0x00000020261b7224 */ /* 0x000fe200078e02ff */
[----:B------:R-:W-:Y:S01]  /*6cc0*/  SHF.L.U32 R32, R50, 0x8, RZ ;  /* 0x0000000832207819 */ /* 0x000fe200000006ff */
[-C--:B------:R-:W-:Y:S02]  /*6cd0*/  IMAD R5, R0, R40.reuse, R5 ;  /* 0x0000002800057224 */ /* 0x080fe400078e0205 */
[----:B------:R-:W-:Y:S01]  /*6ce0*/  IMAD.MOV.U32 R0, RZ, RZ, R33 ;  /* 0x000000ffff007224 */ /* 0x000fe200078e0021 */
[----:B------:R-:W-:Y:S01]  /*6cf0*/  SHF.R.S32.HI R32, RZ, 0x18, R32 ;  /* 0x00000018ff207819 */ /* 0x000fe20000011420 */
[-C--:B------:R-:W-:Y:S01]  /*6d00*/  IMAD R6, R2, R40.reuse, R6 ;  /* 0x0000002802067224 */ /* 0x080fe200078e0206 */
[----:B------:R-:W-:Y:S01]  /*6d10*/  SHF.R.S32.HI R2, RZ, 0x18, R50 ;  /* 0x00000018ff027819 */ /* 0x000fe20000011432 */
[----:B------:R-:W-:Y:S01]  /*6d20*/  IMAD R7, R0, R40, R7 ;  /* 0x0000002800077224 */ /* 0x000fe200078e0207 */
[----:B------:R-:W-:Y:S01]  /*6d30*/  PRMT R0, R51, 0x8880, RZ ;  /* 0x0000888033007816 */ /* 0x000fe200000000ff */
[----:B------:R-:W-:Y:S01]  /*6d40*/  IMAD R9, R38, R14, RZ ;  /* 0x0000000e26097224 */ /* 0x000fe200078e02ff */
[----:B------:R-:W-:Y:S01]  /*6d50*/  I2IP.S8.S32.SAT R6, R6, R5, RZ ;  /* 0x0000000506067239 */ /* 0x000fe200000014ff */
[-C--:B------:R-:W-:Y:S01]  /*6d60*/  IMAD R8, R31, R40.reuse, R8 ;  /* 0x000000281f087224 */ /* 0x080fe200078e0208 */
[C---:B------:R-:W-:Y:S01]  /*6d70*/  SHF.L.U32 R31, R51.reuse, 0x8, RZ ;  /* 0x00000008331f7819 */ /* 0x040fe200000006ff */
[----:B------:R-:W-:Y:S01]  /*6d80*/  IMAD R10, R38, R15, RZ ;  /* 0x0000000f260a7224 */ /* 0x000fe200078e02ff */
[----:B------:R-:W-:Y:S01]  /*6d90*/  I2IP.S8.S32.SAT R53, R4, R3, R6 ;  /* 0x0000000304357239 */ /* 0x000fe20000001406 */
[-C--:B------:R-:W-:Y:S01]  /*6da0*/  IMAD R9, R32, R40.reuse, R9 ;  /* 0x0000002820097224 */ /* 0x080fe200078e0209 */
[----:B------:R-:W-:Y:S01]  /*6db0*/  SHF.R.S32.HI R5, RZ, 0x18, R31 ;  /* 0x00000018ff057819 */ /* 0x000fe2000001141f */
[-C--:B------:R-:W-:Y:S01]  /*6dc0*/  IMAD R10, R2, R40.reuse, R10 ;  /* 0x00000028020a7224 */ /* 0x080fe200078e020a */
[----:B------:R-:W-:Y:S01]  /*6dd0*/  SHF.L.U32 R2, R51, 0x10, RZ ;  /* 0x0000001033027819 */ /* 0x000fe200000006ff */
[----:B------:R-:W-:Y:S01]  /*6de0*/  IMAD R11, R0, R40, R11 ;  /* 0x00000028000b7224 */ /* 0x000fe200078e020b */
[----:B------:R-:W-:Y:S01]  /*6df0*/  SHF.R.S32.HI R0, RZ, 0x18, R51 ;  /* 0x00000018ff007819 */ /* 0x000fe20000011433 */
[C---:B------:R-:W-:Y:S01]  /*6e00*/  IMAD R15, R38.reuse, R20, RZ ;  /* 0x00000014260f7224 */ /* 0x040fe200078e02ff */
[----:B------:R-:W-:Y:S01]  /*6e10*/  SHF.R.S32.HI R2, RZ, 0x18, R2 ;  /* 0x00000018ff027819 */ /* 0x000fe20000011402 */
[C---:B------:R-:W-:Y:S01]  /*6e20*/  IMAD R14, R38.reuse, R19, RZ ;  /* 0x00000013260e7224 */ /* 0x040fe200078e02ff */
[C---:B------:R-:W-:Y:S01]  /*6e30*/  SHF.L.U32 R4, R45.reuse, 0x10, RZ ;  /* 0x000000102d047819 */ /* 0x040fe200000006ff */
[----:B------:R-:W-:Y:S01]  /*6e40*/  IMAD R19, R38, R24, RZ ;  /* 0x0000001826137224 */ /* 0x000fe200078e02ff */
[----:B------:R-:W-:Y:S01]  /*6e50*/  PRMT R3, R45, 0x8880, RZ ;  /* 0x000088802d037816 */ /* 0x000fe200000000ff */
[-C--:B------:R-:W-:Y:S01]  /*6e60*/  IMAD R12, R2, R40.reuse, R12 ;  /* 0x00000028020c7224 */ /* 0x080fe200078e020c */
[----:B------:R-:W-:Y:S01]  /*6e70*/  PRMT R2, R44, 0x8880, RZ ;  /* 0x000088802c027816 */ /* 0x000fe200000000ff */
[-C--:B------:R-:W-:Y:S01]  /*6e80*/  IMAD R13, R5, R40.reuse, R13 ;  /* 0x00000028050d7224 */ /* 0x080fe200078e020d */
[----:B------:R-:W-:Y:S01]  /*6e90*/  SHF.R.S32.HI R4, RZ, 0x18, R4 ;  /* 0x00000018ff047819 */ /* 0x000fe20000011404 */
[----:B------:R-:W-:Y:S01]  /*6ea0*/  IMAD R14, R0, R40, R14 ;  /* 0x00000028000e7224 */ /* 0x000fe200078e020e */
[----:B------:R-:W-:Y:S01]  /*6eb0*/  MOV R0, R2 ;  /* 0x0000000200007202 */ /* 0x000fe20000000f00 */
[----:B------:R-:W-:Y:S01]  /*6ec0*/  IMAD.U32 R5, R44, 0x10000, RZ ;  /* 0x000100002c057824 */ /* 0x000fe200078e00ff */
[----:B------:R-:W-:Y:S01]  /*6ed0*/  I2IP.S8.S32.SAT R9, R10, R9, RZ ;  /* 0x000000090a097239 */ /* 0x000fe200000014ff */
[----:B------:R-:W-:Y:S01]  /*6ee0*/  IMAD R20, R38, R25, RZ ;  /* 0x0000001926147224 */ /* 0x000fe200078e02ff */
[----:B------:R-:W-:Y:S01]  /*6ef0*/  I2IP.S8.S32.SAT R13, R14, R13, RZ ;  /* 0x0000000d0e0d7239 */ /* 0x000fe200000014ff */
[----:B------:R-:W-:Y:S01]  /*6f00*/  IMAD R15, R0, R40, R15 ;  /* 0x00000028000f7224 */ /* 0x000fe200078e020f */
[----:B------:R-:W-:Y:S01]  /*6f10*/  SHF.R.S32.HI R2, RZ, 0x18, R5 ;  /* 0x00000018ff027819 */ /* 0x000fe20000011405 */
[----:B------:R-:W-:Y:S01]  /*6f20*/  IMAD R24, R38, R29, RZ ;  /* 0x0000001d26187224 */ /* 0x000fe200078e02ff */
[----:B------:R-:W-:Y:S01]  /*6f30*/  SHF.L.U32 R0, R44, 0x8, RZ ;  /* 0x000000082c007819 */ /* 0x000fe200000006ff */
[----:B------:R-:W-:Y:S01]  /*6f40*/  IMAD R25, R38, R30, RZ ;  /* 0x0000001e26197224 */ /* 0x000fe200078e02ff */
[----:B------:R-:W-:Y:S01]  /*6f50*/  I2IP.S8.S32.SAT R54, R8, R7, R9 ;  /* 0x0000000708367239 */ /* 0x000fe20000001409 */
[----:B------:R-:W-:Y:S01]  /*6f60*/  IMAD R16, R2, R40, R16 ;  /* 0x0000002802107224 */ /* 0x000fe200078e0210 */
[----:B------:R-:W-:Y:S01]  /*6f70*/  SHF.R.S32.HI R0, RZ, 0x18, R0 ;  /* 0x00000018ff007819 */ /* 0x000fe20000011400 */
[----:B------:R-:W-:Y:S01]  /*6f80*/  IMAD R29, R38, R34, RZ ;  /* 0x00000022261d7224 */ /* 0x000fe200078e02ff */
[----:B------:R-:W-:Y:S01]  /*6f90*/  SHF.R.S32.HI R2, RZ, 0x18, R44 ;  /* 0x00000018ff027819 */ /* 0x000fe2000001142c */
[----:B------:R-:W-:Y:S01]  /*6fa0*/  IMAD.SHL.U32 R5, R45, 0x100, RZ ;  /* 0x000001002d057824 */ /* 0x000fe200078e00ff */
[----:B------:R-:W-:Y:S01]  /*6fb0*/  I2IP.S8.S32.SAT R55, R12, R11, R13 ;  /* 0x0000000b0c377239 */ /* 0x000fe2000000140d */
[-C--:B------:R-:W-:Y:S02]  /*6fc0*/  IMAD R17, R0, R40.reuse, R17 ;  /* 0x0000002800117224 */ /* 0x080fe400078e0211 */
[-C--:B------:R-:W-:Y:S01]  /*6fd0*/  IMAD R18, R2, R40.reuse, R18 ;  /* 0x0000002802127224 */ /* 0x080fe200078e0212 */
[----:B------:R-:W-:Y:S01]  /*6fe0*/  SHF.R.S32.HI R0, RZ, 0x18, R5 ;  /* 0x00000018ff007819 */ /* 0x000fe20000011405 */
[-C--:B------:R-:W-:Y:S01]  /*6ff0*/  IMAD R19, R3, R40.reuse, R19 ;  /* 0x0000002803137224 */ /* 0x080fe200078e0213 */
[----:B------:R-:W-:Y:S01]  /*7000*/  SHF.R.S32.HI R2, RZ, 0x18, R45 ;  /* 0x00000018ff027819 */ /* 0x000fe2000001142d */
[-C--:B------:R-:W-:Y:S01]  /*7010*/  IMAD R20, R4, R40.reuse, R20 ;  /* 0x0000002804147224 */ /* 0x080fe200078e0214 */
[----:B------:R-:W-:Y:S01]  /*7020*/  SHF.L.U32 R4, R46, 0x10, RZ ;  /* 0x000000102e047819 */ /* 0x000fe200000006ff */
[-C--:B------:R-:W-:Y:S01]  /*7030*/  IMAD R21, R0, R40.reuse, R21 ;  /* 0x0000002800157224 */ /* 0x080fe200078e0215 */
[C---:B------:R-:W-:Y:S01]  /*7040*/  PRMT R0, R46.reuse, 0x8880, RZ ;  /* 0x000088802e007816 */ /* 0x040fe200000000ff */
[----:B------:R1:W-:Y:S01]  /*7050*/  STS.128 [R69+UR44+0x2200], R52 ;  /* 0x0022003445007988 */ /* 0x0003e20008000c2c */
[----:B------:R-:W-:Y:S01]  /*7060*/  SHF.L.U32 R3, R46, 0x8, RZ ;  /* 0x000000082e037819 */ /* 0x000fe200000006ff */
[-C--:B------:R-:W-:Y:S01]  /*7070*/  IMAD R22, R2, R40.reuse, R22 ;  /* 0x0000002802167224 */ /* 0x080fe200078e0216 */
[----:B------:R-:W-:Y:S01]  /*7080*/  SHF.R.S32.HI R2, RZ, 0x18, R4 ;  /* 0x00000018ff027819 */ /* 0x000fe20000011404 */
[-C--:B------:R-:W-:Y:S01]  /*7090*/  IMAD R23, R0, R40.reuse, R23 ;  /* 0x0000002800177224 */ /* 0x080fe200078e0217 */
[----:B------:R-:W-:Y:S01]  /*70a0*/  SHF.R.S32.HI R3, RZ, 0x18, R3 ;  /* 0x00000018ff037819 */ /* 0x000fe20000011403 */
[----:B------:R-:W-:Y:S01]  /*70b0*/  IMAD R30, R38, R35, RZ ;  /* 0x00000023261e7224 */ /* 0x000fe200078e02ff */
[----:B------:R-:W-:Y:S01]  /*70c0*/  SHF.R.S32.HI R0, RZ, 0x18, R46 ;  /* 0x00000018ff007819 */ /* 0x000fe2000001142e */
[-C--:B------:R-:W-:Y:S01]  /*70d0*/  IMAD R24, R2, R40.reuse, R24 ;  /* 0x0000002802187224 */ /* 0x080fe200078e0218 */
[----:B------:R-:W-:Y:S01]  /*70e0*/  PRMT R2, R47, 0x8880, RZ ;  /* 0x000088802f027816 */ /* 0x000fe200000000ff */
[-C--:B------:R-:W-:Y:S01]  /*70f0*/  IMAD R25, R3, R40.reuse, R25 ;  /* 0x0000002803197224 */ /* 0x080fe200078e0219 */
[C---:B------:R-:W-:Y:S01]  /*7100*/  SHF.L.U32 R3, R47.reuse, 0x10, RZ ;  /* 0x000000102f037819 */ /* 0x040fe200000006ff */
[----:B------:R-:W-:Y:S01]  /*7110*/  IMAD.SHL.U32 R4, R47, 0x100, RZ ;  /* 0x000001002f047824 */ /* 0x000fe200078e00ff */
[----:B------:R-:W-:Y:S01]  /*7120*/  SHF.R.S32.HI R5, RZ, 0x18, R47 ;  /* 0x00000018ff057819 */ /* 0x000fe2000001142f */
[-C--:B------:R-:W-:Y:S01]  /*7130*/  IMAD R26, R0, R40.reuse, R26 ;  /* 0x00000028001a7224 */ /* 0x080fe200078e021a */
[----:B------:R-:W-:Y:S01]  /*7140*/  SHF.R.S32.HI R3, RZ, 0x18, R3 ;  /* 0x00000018ff037819 */ /* 0x000fe20000011403 */
[-C--:B------:R-:W-:Y:S01]  /*7150*/  IMAD R27, R2, R40.reuse, R27 ;  /* 0x00000028021b7224 */ /* 0x080fe200078e021b */
[----:B------:R-:W-:Y:S02]  /*7160*/  SHF.R.S32.HI R4, RZ, 0x18, R4 ;  /* 0x00000018ff047819 */ /* 0x000fe40000011404 */
[----:B------:R-:W-:Y:S01]  /*7170*/  I2IP.S8.S32.SAT R17, R18, R17, RZ ;  /* 0x0000001112117239 */ /* 0x000fe200000014ff */
[-C--:B------:R-:W-:Y:S01]  /*7180*/  IMAD R28, R3, R40.reuse, R28 ;  /* 0x00000028031c7224 */ /* 0x080fe200078e021c */
[----:B------:R-:W-:Y:S01]  /*7190*/  I2IP.S8.S32.SAT R21, R22, R21, RZ ;  /* 0x0000001516157239 */ /* 0x000fe200000014ff */
[-C--:B------:R-:W-:Y:S01]  /*71a0*/  IMAD R29, R4, R40.reuse, R29 ;  /* 0x00000028041d7224 */ /* 0x080fe200078e021d */
[----:B------:R-:W-:Y:S01]  /*71b0*/  I2IP.S8.S32.SAT R16, R16, R15, R17 ;  /* 0x0000000f10107239 */ /* 0x000fe20000001411 */
[----:B------:R-:W-:Y:S01]  /*71c0*/  IMAD R30, R5, R40, R30 ;  /* 0x00000028051e7224 */ /* 0x000fe200078e021e */
[----:B------:R-:W-:Y:S02]  /*71d0*/  I2IP.S8.S32.SAT R17, R20, R19, R21 ;  /* 0x0000001314117239 */ /* 0x000fe40000001415 */
[----:B------:R-:W-:Y:S02]  /*71e0*/  I2IP.S8.S32.SAT R18, R26, R25, RZ ;  /* 0x000000191a127239 */ /* 0x000fe400000014ff */
[----:B------:R-:W-:Y:S02]  /*71f0*/  I2IP.S8.S32.SAT R19, R30, R29, RZ ;  /* 0x0000001d1e137239 */ /* 0x000fe400000014ff */
[----:B------:R-:W-:Y:S02]  /*7200*/  IADD3 R2, PT, PT, R69, UR44, RZ ;  /* 0x0000002c45027c10 */ /* 0x000fe4000fffe0ff */
[----:B------:R-:W-:Y:S02]  /*7210*/  SHF.L.U32 R0, R81, 0x4, RZ ;  /* 0x0000000451007819 */ /* 0x000fe400000006ff */
[----:B------:R-:W-:Y:S02]  /*7220*/  I2IP.S8.S32.SAT R18, R24, R23, R18 ;  /* 0x0000001718127239 */ /* 0x000fe40000001412 */
[----:B------:R-:W-:Y:S02]  /*7230*/  I2IP.S8.S32.SAT R19, R28, R27, R19 ;  /* 0x0000001b1c137239 */ /* 0x000fe40000001413 */
[----:B------:R-:W-:Y:S02]  /*7240*/  IADD3 R89, PT, PT, R2, R0, RZ ;  /* 0x0000000002597210 */ /* 0x000fe40007ffe0ff */
[----:B------:R-:W-:Y:S02]  /*7250*/  LEA R3, R83, UR44, 0x3 ;  /* 0x0000002c53037c11 */ /* 0x000fe4000f8e18ff */
[----:B------:R-:W-:Y:S01]  /*7260*/  @P6 SHF.L.U32 R4, R82, 0x1f, RZ ;  /* 0x0000001f52046819 */ /* 0x000fe200000006ff */
[----:B------:R1:W-:Y:S01]  /*7270*/  STS.128 [R89+0x2210], R16 ;  /* 0x0022101059007388 */ /* 0x0003e20000000c00 */
[----:B------:R-:W-:Y:S01]  /*7280*/  @!PT LDS RZ, [RZ] ;  /* 0x00000000fffff984 */ /* 0x000fe20000000800 */
[----:B------:R-:W-:Y:S01]  /*7290*/  @!PT LDS RZ, [RZ] ;  /* 0x00000000fffff984 */ /* 0x000fe20000000800 */
[----:B------:R-:W-:Y:S01]  /*72a0*/  @!PT LDS RZ, [RZ] ;  /* 0x00000000fffff984 */ /* 0x000fe20000000800 */
[----:B------:R-:W-:Y:S01]  /*72b0*/  @!PT LDS RZ, [RZ] ;  /* 0x00000000fffff984 */ /* 0x000fe20000000800 */
[----:B------:R2:W-:Y:S07]  /*72c0*/  MEMBAR.ALL.CTA ;  /* 0x0000000000007992 */ /* 0x0005ee0000008000 */
[----:B--2---:R-:W2:Y:S02]  /*72d0*/  FENCE.VIEW.ASYNC.S ;  /* 0x00000000000073c6 */ /* 0x004ea40000000000 */
[----:B--2---:R-:W-:Y:S06]  /*72e0*/  BAR.SYNC.DEFER_BLOCKING 0x1, 0x80 ;  /* 0x0042000000007b1d */ /* 0x004fec0000010000 */
[----:B------:R-:W-:Y:S05]  /*72f0*/  @P0 BRA `(.L_x_116) ;  /* 0x0000000000280947 */ /* 0x000fea0003800000 */
[----:B------:R-:W2:Y:S01]  /*7300*/  LDCU.64 UR6, c[0x0][0x348] ;  /* 0x00006900ff0677ac */ /* 0x000ea20008000a00 */
[----:B------:R-:W-:Y:S01]  /*7310*/  UIADD3 UR4, UPT, UPT, UR44, 0x2200, URZ ;  /* 0x000022002c047890 */ /* 0x000fe2000fffe0ff */
[----:B------:R-:W-:Y:S05]  /*7320*/  UMOV UR51, UR36 ;  /* 0x0000002400337c82 */ /* 0x000fea0008000000 */
[----:B------:R-:W-:Y:S04]  /*7330*/  MOV R87, UR4 ;  /* 0x0000000400577c02 */ /* 0x000fe80008000f00 */
[----:B------:R-:W-:Y:S01]  /*7340*/  R2UR UR48, R87 ;  /* 0x00000000573072ca */ /* 0x000fe200000e0000 */
[----:B--2---:R-:W-:Y:S04]  /*7350*/  UIADD3 UR4, UP0, UPT, UR6, 0x680, URZ ;  /* 0x0000068006047890 */ /* 0x004fe8000ff1e0ff */
[----:B------:R-:W-:Y:S09]  /*7360*/  UIADD3.X UR5, UPT, UPT, URZ, UR7, URZ, UP0, !UPT ;  /* 0x00000007ff057290 */ /* 0x000ff200087fe4ff */
[----:B------:R2:W-:Y:S01]  /*7370*/  UTMASTG.3D [UR48], [UR4] ;  /* 0x00000030040073b5 */ /* 0x0005e20008010000 */
[----:B------:R0:W-:Y:S01]  /*7380*/  UTMACMDFLUSH ;  /* 0x00000000000079b7 */ /* 0x0001e20000000000 */
[----:B--2---:R-:W-:Y:S04]  /*7390*/  DEPBAR.LE SB0, 0x1 ;  /* 0x000080400000791a */ /* 0x004fe80000000000 */
.L_x_116:
[----:B------:R-:W-:Y:S05]  /*73a0*/  BSYNC.RECONVERGENT B0 ;  /* 0x0000000000007941 */ /* 0x000fea0003800200 */
.L_x_115:
[----:B------:R-:W-:Y:S06]  /*73b0*/  BAR.SYNC.DEFER_BLOCKING 0x1, 0x80 ;  /* 0x0042000000007b1d */ /* 0x000fec0000010000 */
[----:B------:R-:W2:Y:S01]  /*73c0*/  @P6 SYNCS.PHASECHK.TRANS64.TRYWAIT P0, [R3+URZ+0x110], R4 ;  /* 0x00011004030065a7 */ /* 0x000ea200080011ff */
[----:B------:R-:W-:Y:S01]  /*73d0*/  BSSY B1, `(.L_x_117) ;  /* 0x000001f000017945 */ /* 0x000fe20003800000 */
[----:B--2---:R-:W-:Y:S03]  /*73e0*/  @P6 SEL R56, RZ, 0x1, !P0 ;  /* 0x00000001ff386807 */ /* 0x004fe60004000000 */
[----:B------:R-:W-:Y:S05]  /*73f0*/  @!P6 BRA `(.L_x_118) ;  /* 0x000000000070e947 */ /* 0x000fea0003800000 */
[----:B------:R-:W-:Y:S01]  /*7400*/  ISETP.NE.AND P1, PT, R57, RZ, PT ;  /* 0x000000ff3900720c */ /* 0x000fe20003f25270 */
[----:B------:R-:W-:Y:S01]  /*7410*/  BSSY B0, `(.L_x_119) ;  /* 0x0000008000007945 */ /* 0x000fe20003800000 */
[----:B------:R-:W-:Y:S11]  /*7420*/  ISETP.NE.AND P0, PT, R56, RZ, PT ;  /* 0x000000ff3800720c */ /* 0x000ff60003f05270 */
[----:B------:R-:W-:Y:S04]  /*7430*/  @P1 IMAD R2, R83, 0x1000, R2 ;  /* 0x0000100053021824 */ /* 0x000fe800078e0202 */
[----:B------:R-:W-:Y:S01]  /*7440*/  @P1 IMAD.IADD R4, R0, 0x1, R2 ;  /* 0x0000000100041824 */ /* 0x000fe200078e0202 */
[----:B------:R-:W-:Y:S06]  /*7450*/  @P0 BRA `(.L_x_120) ;  /* 0x00000000000c0947 */ /* 0x000fec0003800000 */
[----:B------:R-:W-:Y:S04]  /*7460*/  SHF.L.U32 R0, R82, 0x1f, RZ ;  /* 0x0000001f52007819 */ /* 0x000fe800000006ff */
[----:B------:R-:W2:Y:S02]  /*7470*/  SYNCS.PHASECHK.TRANS64.TRYWAIT P0, [R3+URZ+0x110], R0 ;  /* 0x00011000030075a7 */ /* 0x000ea400080011ff */
[----:B--2---:R-:W-:Y:S05]  /*7480*/  @!P0 BRA `(.L_x_121) ;  /* 0x0000001c00048947 */ /* 0x004fea0003800000 */
.L_x_120:
[----:B------:R-:W-:Y:S05]  /*7490*/  BSYNC B0 ;  /* 0x0000000000007941 */ /* 0x000fea0003800000 */
.L_x_119:
[----:B------:R-:W-:Y:S01]  /*74a0*/  ISETP.NE.AND P0, PT, R57, RZ, PT ;  /* 0x000000ff3900720c */ /* 0x000fe20003f05270 */
[----:B--2---:R-:W-:Y:S02]  /*74b0*/  VIADD R3, R3, 0x120 ;  /* 0x0000012003037836 */ /* 0x004fe40000000000 */
[----:B------:R-:W-:Y:S02]  /*74c0*/  IMAD.U32 R0, RZ, RZ, UR45 ;  /* 0x0000002dff007e24 */ /* 0x000fe4000f8e00ff */
[----:B------:R-:W-:Y:S03]  /*74d0*/  VIADD R83, R83, 0x1 ;  /* 0x0000000153537836 */ /* 0x000fe60000000000 */
[----:B------:R-:W-:Y:S05]  /*74e0*/  PRMT R0, R0, 0x654, R3 ;  /* 0x0000065400007816 */ /* 0x000fea0000000003 */
[----:B------:R2:W3:Y:S04]  /*74f0*/  @P0 LDS.128 R48, [R2+0x200] ;  /* 0x0002000002300984 */ /* 0x0004e80000000c00 */
[----:B------:R2:W4:Y:S01]  /*7500*/  @P0 LDS.128 R44, [R4+0x210] ;  /* 0x00021000042c0984 */ /* 0x0005220000000c00 */
        /* <DEDUP_REMOVED lines=10> */
[----:B--23--:R-:W-:Y:S02]  /*75b0*/  LOP3.LUT R82, R82, R0, RZ, 0x3c, !PT ;  /* 0x0000000052527212 */ /* 0x00cfe400078e3cff */
.L_x_118:
[----:B------:R-:W-:Y:S05]  /*75c0*/  BSYNC B1 ;  /* 0x0000000000017941 */ /* 0x000fea0003800000 */
.L_x_117:
[----:B------:R-:W-:Y:S05]  /*75d0*/  VIADD R0, R39, 0x40 ;  /* 0x0000004027007836 */ /* 0x000fea0000000000 */
[----:B------:R-:W-:Y:S04]  /*75e0*/  SHF.R.U32.HI R0, RZ, 0x15, R0 ;  /* 0x00000015ff007819 */ /* 0x000fe80000011600 */
[----:B------:R-:W-:Y:S11]  /*75f0*/  LOP3.LUT P0, RZ, R0, 0x3, R79, 0x48, !PT ;  /* 0x0000000300ff7812 */ /* 0x000ff6000780484f */
[----:B------:R-:W-:Y:S02]  /*7600*/  @!UPT UIADD3 URZ, UPT, UPT, URZ, URZ, URZ ;  /* 0x000000fffffff290 */ /* 0x000fe4000fffe0ff */
[----:B------:R-:W-:Y:S05]  /*7610*/  @!P0 BRA `(.L_x_122) ;  /* 0x0000000000408947 */ /* 0x000fea0003800000 */
[----:B------:R-:W2:Y:S01]  /*7620*/  LDCU.64 UR8, c[0x4][0x70] ;  /* 0x01000e00ff0877ac */ /* 0x000ea20008000a00 */
[----:B------:R-:W-:Y:S01]  /*7630*/  MOV R3, 0x0 ;  /* 0x0000000000037802 */ /* 0x000fe20000000f00 */
[----:B------:R-:W-:Y:S02]  /*7640*/  HFMA2 R12, -RZ, RZ, 0, 5.9604644775390625e-08 ;  /* 0x00000001ff0c7431 */ /* 0x000fe400000001ff */
[----:B------:R-:W-:Y:S02]  /*7650*/  IMAD.MOV.U32 R8, RZ, RZ, 0x192 ;  /* 0x00000192ff087424 */ /* 0x000fe400078e00ff */
[----:B------:R-:W-:Y:S01]  /*7660*/  IMAD.MOV.U32 R13, RZ, RZ, RZ ;  /* 0x000000ffff0d7224 */ /* 0x000fe200078e00ff */
[----:B------:R-:W3:Y:S01]  /*7670*/  LDCU.64 UR6, c[0x4][0x78] ;  /* 0x01000f00ff0677ac */ /* 0x000ee20008000a00 */
[----:B------:R-:W1:Y:S01]  /*7680*/  LDC.64 R2, c[0x4][R3] ;  /* 0x0100000003027b82 */ /* 0x000e620000000a00 */
[----:B------:R-:W5:Y:S01]  /*7690*/  LDCU.64 UR4, c[0x4][0x10] ;  /* 0x01000200ff0477ac */ /* 0x000f620008000a00 */
[----:B--2---:R-:W-:Y:S01]  /*76a0*/  MOV R5, UR9 ;  /* 0x0000000900057c02 */ /* 0x004fe20008000f00 */
[----:B------:R-:W-:Y:S01]  /*76b0*/  IMAD.U32 R4, RZ, RZ, UR8 ;  /* 0x00000008ff047e24 */ /* 0x000fe2000f8e00ff */
[----:B---3--:R-:W-:Y:S01]  /*76c0*/  MOV R7, UR7 ;  /* 0x0000000700077c02 */ /* 0x008fe20008000f00 */
[----:B------:R-:W-:Y:S01]  /*76d0*/  IMAD.U32 R6, RZ, RZ, UR6 ;  /* 0x00000006ff067e24 */ /* 0x000fe2000f8e00ff */
[----:B-----5:R-:W-:Y:S01]  /*76e0*/  MOV R11, UR5 ;  /* 0x00000005000b7c02 */ /* 0x020fe20008000f00 */
[----:B------:R-:W-:Y:S02]  /*76f0*/  IMAD.U32 R10, RZ, RZ, UR4 ;  /* 0x00000004ff0a7e24 */ /* 0x000fe4000f8e00ff */
[----:B------:R-:W-:Y:S07]  /*7700*/  LEPC R20, `(.L_x_122) ;  /* 0x000000001014794e */ /* 0x000fee0000000000 */
[----:B-1--4-:R-:W-:Y:S05]  /*7710*/  CALL.ABS.NOINC R2 ;  /* 0x0000000002007343 */ /* 0x012fea0003c00000 */
.L_x_122:
[----:B------:R-:W-:Y:S01]  /*7720*/  ISETP.NE.AND P0, PT, R88, RZ, PT ;  /* 0x000000ff5800720c */ /* 0x000fe20003f05270 */
[----:B------:R-:W-:Y:S05]  /*7730*/  WARPSYNC.ALL ;  /* 0x0000000000007948 */ /* 0x000fea0003800000 */
[----:B------:R-:W-:Y:S01]  /*7740*/  IMAD.SHL.U32 R66, R49, 0x100, RZ ;  /* 0x0000010031427824 */ /* 0x000fe200078e00ff */
[----:B------:R-:W-:Y:S01]  /*7750*/  R2UR UR4, R39 ;  /* 0x00000000270472ca */ /* 0x000fe200000e0000 */
[----:B------:R-:W-:Y:S01]  /*7760*/  IMAD.SHL.U32 R60, R51, 0x100, RZ ;  /* 0x00000100333c7824 */ /* 0x000fe200078e00ff */
[C---:B------:R-:W-:Y:S01]  /*7770*/  SHF.L.U32 R2, R48.reuse, 0x10, RZ ;  /* 0x0000001030027819 */ /* 0x040fe200000006ff */
[----:B-1--4-:R-:W-:Y:S01]  /*7780*/  IMAD.SHL.U32 R54, R45, 0x100, RZ ;  /* 0x000001002d367824 */ /* 0x012fe200078e00ff */
[C---:B------:R-:W-:Y:S01]  /*7790*/  PRMT R0, R48.reuse, 0x8880, RZ ;  /* 0x0000888030007816 */ /* 0x040fe200000000ff */
[----:B------:R-:W-:Y:S01]  /*77a0*/  BSSY.RECONVERGENT B0, `(.L_x_123) ;  /* 0x000009f000007945 */ /* 0x000fe20003800200 */
[----:B------:R-:W-:Y:S02]  /*77b0*/  SHF.L.U32 R3, R48, 0x8, RZ ;  /* 0x0000000830037819 */ /* 0x000fe400000006ff */
[----:B------:R-:W-:Y:S02]  /*77c0*/  SHF.R.S32.HI R2, RZ, 0x18, R2 ;  /* 0x00000018ff027819 */ /* 0x000fe40000011402 */
[----:B------:R-:W-:Y:S02]  /*77d0*/  PRMT R68, R49, 0x8880, RZ ;  /* 0x0000888031447816 */ /* 0x000fe400000000ff */
[----:B------:R-:W-:Y:S01]  /*77e0*/  SHF.R.S32.HI R3, RZ, 0x18, R3 ;  /* 0x00000018ff037819 */ /* 0x000fe20000011403 */
[----:B------:R-:W-:Y:S01]  /*77f0*/  LDTM.16dp32bit_t0_t15.x32 R4, tmem[UR4+0x40] ;  /* 0x00004004000479ee */ /* 0x000fe20008a80000 */
[----:B------:R-:W1:Y:S01]  /*7800*/  LDTM.16dp32bit_t16_t31.x32 R4, tmem[UR4+0x60] ;  /* 0x00006004000479ee */ /* 0x000e620008aa0000 */
[----:B------:R-:W-:Y:S01]  /*7810*/  NOP ;  /* 0x0000000000007918 */ /* 0x000fe20000000000 */
[C---:B------:R-:W-:Y:S02]  /*7820*/  SHF.L.U32 R63, R50.reuse, 0x8, RZ ;  /* 0x00000008323f7819 */ /* 0x040fe400000006ff */
[C---:B------:R-:W-:Y:S02]  /*7830*/  PRMT R62, R51.reuse, 0x8880, RZ ;  /* 0x00008880333e7816 */ /* 0x040fe400000000ff */
[----:B------:R-:W-:Y:S02]  /*7840*/  SHF.L.U32 R61, R51, 0x10, RZ ;  /* 0x00000010333d7819 */ /* 0x000fe400000006ff */
[----:B------:R-:W-:Y:S02]  /*7850*/  R2UR UR5, R43 ;  /* 0x000000002b0572ca */ /* 0x000fe400000e0000 */
[----:B------:R-:W-:Y:S01]  /*7860*/  SHF.R.S32.HI R39, RZ, 0x18, R48 ;  /* 0x00000018ff277819 */ /* 0x000fe20000011430 */
[----:B------:R-:W-:Y:S01]  /*7870*/  IMAD.SHL.U32 R48, R47, 0x100, RZ ;  /* 0x000001002f307824 */ /* 0x000fe200078e00ff */
[----:B------:R-:W-:Y:S02]  /*7880*/  SHF.L.U32 R67, R49, 0x10, RZ ;  /* 0x0000001031437819 */ /* 0x000fe400000006ff */
[C---:B------:R-:W-:Y:S02]  /*7890*/  PRMT R65, R50.reuse, 0x8880, RZ ;  /* 0x0000888032417816 */ /* 0x040fe400000000ff */
[----:B------:R-:W-:Y:S02]  /*78a0*/  SHF.R.S32.HI R41, RZ, 0x18, R49 ;  /* 0x00000018ff297819 */ /* 0x000fe40000011431 */
[----:B------:R-:W-:Y:S02]  /*78b0*/  SHF.L.U32 R64, R50, 0x10, RZ ;  /* 0x0000001032407819 */ /* 0x000fe400000006ff */
[----:B------:R-:W-:Y:S01]  /*78c0*/  SHF.R.S32.HI R42, RZ, 0x18, R50 ;  /* 0x00000018ff2a7819 */ /* 0x000fe20000011432 */
[----:B------:R-:W-:Y:S01]  /*78d0*/  UIADD3 UR4, UPT, UPT, UR5, 0x180, URZ ;  /* 0x0000018005047890 */ /* 0x000fe2000fffe0ff */
[----:B------:R-:W-:Y:S01]  /*78e0*/  PRMT R59, R44, 0x8880, RZ ;  /* 0x000088802c3b7816 */ /* 0x000fe200000000ff */
[C---:B-1----:R-:W-:Y:S02]  /*78f0*/  IMAD R4, R38.reuse, R4, RZ ;  /* 0x0000000426047224 */ /* 0x042fe400078e02ff */
[----:B------:R-:W-:Y:S01]  /*7900*/  UPRMT UR4, UR45, 0x654, UR4 ;  /* 0x000006542d047896 */ /* 0x000fe20008000004 */
[C---:B------:R-:W-:Y:S01]  /*7910*/  IMAD R5, R38.reuse, R5, RZ ;  /* 0x0000000526057224 */ /* 0x040fe200078e02ff */
[----:B------:R-:W-:Y:S01]  /*7920*/  SHF.R.S32.HI R43, RZ, 0x18, R51 ;  /* 0x00000018ff2b7819 */ /* 0x000fe20000011433 */
[----:B------:R-:W-:Y:S01]  /*7930*/  IMAD R6, R38, R6, RZ ;  /* 0x0000000626067224 */ /* 0x000fe200078e02ff */
[----:B------:R-:W-:Y:S01]  /*7940*/  SHF.L.U32 R51, R46, 0x8, RZ ;  /* 0x000000082e337819 */ /* 0x000fe200000006ff */
[----:B------:R-:W-:Y:S01]  /*7950*/  IMAD R4, R0, R40, R4 ;  /* 0x0000002800047224 */ /* 0x000fe200078e0204 */
[----:B------:R-:W-:Y:S01]  /*7960*/  MOV R0, R68 ;  /* 0x0000004400007202 */ /* 0x000fe20000000f00 */
[----:B------:R-:W-:Y:S01]  /*7970*/  IMAD R7, R38, R7, RZ ;  /* 0x0000000726077224 */ /* 0x000fe200078e02ff */
[----:B------:R-:W-:Y:S01]  /*7980*/  SHF.L.U32 R58, R44, 0x10, RZ ;  /* 0x000000102c3a7819 */ /* 0x000fe200000006ff */
[-C--:B------:R-:W-:Y:S01]  /*7990*/  IMAD R5, R2, R40.reuse, R5 ;  /* 0x0000002802057224 */ /* 0x080fe200078e0205 */
[----:B------:R-:W-:Y:S01]  /*79a0*/  SYNCS.ARRIVE.TRANS64.RED.A1T0 RZ, [UR4], RZ ;  /* 0x000000ffffff79a7 */ /* 0x000fe20008100404 */
[----:B------:R-:W-:Y:S01]  /*79b0*/  IMAD R6, R3, R40, R6 ;  /* 0x0000002803067224 */ /* 0x000fe200078e0206 */
[----:B------:R-:W-:Y:S01]  /*79c0*/  SHF.R.S32.HI R2, RZ, 0x18, R67 ;  /* 0x00000018ff027819 */ /* 0x000fe20000011443 */
[C---:B------:R-:W-:Y:S01]  /*79d0*/  IMAD R8, R38.reuse, R8, RZ ;  /* 0x0000000826087224 */ /* 0x040fe200078e02ff */
[----:B------:R-:W-:Y:S01]  /*79e0*/  SHF.R.S32.HI R3, RZ, 0x18, R66 ;  /* 0x00000018ff037819 */ /* 0x000fe20000011442 */
[-C--:B------:R-:W-:Y:S01]  /*79f0*/  IMAD R7, R39, R40.reuse, R7 ;  /* 0x0000002827077224 */ /* 0x080fe200078e0207 */
[----:B------:R-:W-:Y:S01]  /*7a00*/  MOV R39, R65 ;  /* 0x0000004100277202 */ /* 0x000fe20000000f00 */
[----:B------:R-:W-:Y:S01]  /*7a10*/  IMAD R9, R38, R9, RZ ;  /* 0x0000000926097224 */ /* 0x000fe200078e02ff */
[C---:B------:R-:W-:Y:S01]  /*7a20*/  PRMT R56, R45.reuse, 0x8880, RZ ;  /* 0x000088802d387816 */ /* 0x040fe200000000ff */
[----:B------:R-:W-:Y:S01]  /*7a30*/  IMAD R8, R0, R40, R8 ;  /* 0x0000002800087224 */ /* 0x000fe200078e0208 */
[----:B------:R-:W-:Y:S01]  /*7a40*/  SHF.L.U32 R55, R45, 0x10, RZ ;  /* 0x000000102d377819 */ /* 0x000fe200000006ff */
[----:B------:R-:W-:Y:S01]  /*7a50*/  IMAD R10, R38, R10, RZ ;  /* 0x0000000a260a7224 */ /* 0x000fe200078e02ff */
[----:B------:R-:W-:Y:S01]  /*7a60*/  PRMT R53, R46, 0x8880, RZ ;  /* 0x000088802e357816 */ /* 0x000fe200000000ff */
[----:B------:R-:W-:Y:S01]  /*7a70*/  IMAD R9, R2, R40, R9 ;  /* 0x0000002802097224 */ /* 0x000fe200078e0209 */
[----:B------:R-:W-:Y:S01]  /*7a80*/  SHF.R.S32.HI R45, RZ, 0x18, R45 ;  /* 0x00000018ff2d7819 */ /* 0x000fe2000001142d */
[----:B------:R-:W-:Y:S01]  /*7a90*/  IMAD R0, R38, R20, RZ ;  /* 0x0000001426007224 */ /* 0x000fe200078e02ff */
[----:B------:R-:W-:Y:S01]  /*7aa0*/  SHF.L.U32 R52, R46, 0x10, RZ ;  /* 0x000000102e347819 */ /* 0x000fe200000006ff */
[C---:B------:R-:W-:Y:S01]  /*7ab0*/  IMAD R11, R38.reuse, R11, RZ ;  /* 0x0000000b260b7224 */ /* 0x040fe200078e02ff */
[C---:B------:R-:W-:Y:S01]  /*7ac0*/  PRMT R50, R47.reuse, 0x8880, RZ ;  /* 0x000088802f327816 */ /* 0x040fe200000000ff */
[C---:B------:R-:W-:Y:S01]  /*7ad0*/  IMAD R2, R38.reuse, R21, RZ ;  /* 0x0000001526027224 */ /* 0x040fe200078e02ff */
[----:B------:R-:W-:Y:S01]  /*7ae0*/  SHF.R.S32.HI R46, RZ, 0x18, R46 ;  /* 0x00000018ff2e7819 */ /* 0x000fe2000001142e */
[C---:B------:R-:W-:Y:S01]  /*7af0*/  IMAD R20, R38.reuse, R24, RZ ;  /* 0x0000001826147224 */ /* 0x040fe200078e02ff */
[----:B------:R-:W-:Y:S01]  /*7b00*/  SHF.L.U32 R49, R47, 0x10, RZ ;  /* 0x000000102f317819 */ /* 0x000fe200000006ff */
[C---:B------:R-:W-:Y:S01]  /*7b10*/  IMAD R21, R38.reuse, R25, RZ ;  /* 0x0000001926157224 */ /* 0x040fe200078e02ff */
[----:B------:R-:W-:Y:S01]  /*7b20*/  SHF.R.S32.HI R47, RZ, 0x18, R47 ;  /* 0x00000018ff2f7819 */ /* 0x000fe2000001142f */
[----:B------:R-:W-:Y:S01]  /*7b30*/  IMAD R24, R38, R28, RZ ;  /* 0x0000001c26187224 */ /* 0x000fe200078e02ff */
[----:B------:R-:W-:Y:S01]  /*7b40*/  SHF.L.U32 R57, R44, 0x8, RZ ;  /* 0x000000082c397819 */ /* 0x000fe200000006ff */
[----:B------:R-:W-:Y:S01]  /*7b50*/  IMAD R10, R3, R40, R10 ;  /* 0x00000028030a7224 */ /* 0x000fe200078e020a */
[----:B------:R-:W-:Y:S01]  /*7b60*/  SHF.R.S32.HI R44, RZ, 0x18, R44 ;  /* 0x00000018ff2c7819 */ /* 0x000fe2000001142c */
[----:B------:R-:W-:Y:S01]  /*7b70*/  IMAD R12, R38, R12, RZ ;  /* 0x0000000c260c7224 */ /* 0x000fe200078e02ff */
[----:B------:R-:W-:Y:S01]  /*7b80*/  IADD3 R36, PT, PT, R36, 0x1, RZ ;  /* 0x0000000124247810 */ /* 0x000fe20007ffe0ff */
[C---:B------:R-:W-:Y:S02]  /*7b90*/  IMAD R25, R38.reuse, R29, RZ ;  /* 0x0000001d26197224 */ /* 0x040fe400078e02ff */
[C---:B------:R-:W-:Y:S01]  /*7ba0*/  IMAD R28, R38.reuse, R32, RZ ;  /* 0x00000020261c7224 */ /* 0x040fe200078e02ff */
[----:B------:R-:W-:Y:S01]  /*7bb0*/  SHF.R.S32.HI R32, RZ, 0x18, R64 ;  /* 0x00000018ff207819 */ /* 0x000fe20000011440 */
[C---:B------:R-:W-:Y:S01]  /*7bc0*/  IMAD R29, R38.reuse, R33, RZ ;  /* 0x00000021261d7224 */ /* 0x040fe200078e02ff */
[----:B------:R-:W-:Y:S01]  /*7bd0*/  I2IP.S8.S32.SAT R33, R7, R6, RZ ;  /* 0x0000000607217239 */ /* 0x000fe200000014ff */
[----:B------:R-:W-:Y:S01]  /*7be0*/  IMAD R11, R41, R40, R11 ;  /* 0x00000028290b7224 */ /* 0x000fe200078e020b */
[----:B------:R-:W-:Y:S01]  /*7bf0*/  SHF.R.S32.HI R6, RZ, 0x18, R63 ;  /* 0x00000018ff067819 */ /* 0x000fe2000001143f */
[C---:B------:R-:W-:Y:S01]  /*7c00*/  IMAD R13, R38.reuse, R13, RZ ;  /* 0x0000000d260d7224 */ /* 0x040fe200078e02ff */
[----:B------:R-:W-:Y:S01]  /*7c10*/  MOV R7, R62 ;  /* 0x0000003e00077202 */ /* 0x000fe20000000f00 */
[C---:B------:R-:W-:Y:S02]  /*7c20*/  IMAD R14, R38.reuse, R14, RZ ;  /* 0x0000000e260e7224 */ /* 0x040fe400078e02ff */
[C---:B------:R-:W-:Y:S02]  /*7c30*/  IMAD R3, R38.reuse, R22, RZ ;  /* 0x0000001626037224 */ /* 0x040fe400078e02ff */
[----:B------:R-:W-:Y:S02]  /*7c40*/  IMAD R12, R39, R40, R12 ;  /* 0x00000028270c7224 */ /* 0x000fe400078e020c */
[C---:B------:R-:W-:Y:S02]  /*7c50*/  IMAD R22, R38.reuse, R26, RZ ;  /* 0x0000001a26167224 */ /* 0x040fe400078e02ff */
[C---:B------:R-:W-:Y:S02]  /*7c60*/  IMAD R15, R38.reuse, R15, RZ ;  /* 0x0000000f260f7224 */ /* 0x040fe400078e02ff */
[----:B------:R-:W-:Y:S02]  /*7c70*/  IMAD R26, R38, R30, RZ ;  /* 0x0000001e261a7224 */ /* 0x000fe400078e02ff */
[----:B------:R-:W-:Y:S02]  /*7c80*/  IMAD R13, R32, R40, R13 ;  /* 0x00000028200d7224 */ /* 0x000fe400078e020d */
[C---:B------:R-:W-:Y:S01]  /*7c90*/  IMAD R30, R38.reuse, R34, RZ ;  /* 0x00000022261e7224 */ /* 0x040fe200078e02ff */
[----:B------:R-:W-:Y:S01]  /*7ca0*/  I2IP.S8.S32.SAT R34, R11, R10, RZ ;  /* 0x0000000a0b227239 */ /* 0x000fe200000014ff */
[----:B------:R-:W-:Y:S01]  /*7cb0*/  IMAD R16, R38, R16, RZ ;  /* 0x0000001026107224 */ /* 0x000fe200078e02ff */
[----:B------:R-:W-:Y:S01]  /*7cc0*/  SHF.R.S32.HI R10, RZ, 0x18, R61 ;  /* 0x00000018ff0a7819 */ /* 0x000fe2000001143d */
[----:B------:R-:W-:Y:S01]  /*7cd0*/  IMAD R14, R6, R40, R14 ;  /* 0x00000028060e7224 */ /* 0x000fe200078e020e */
[----:B------:R-:W-:Y:S01]  /*7ce0*/  I2IP.S8.S32.SAT R61, R9, R8, R34 ;  /* 0x00000008093d7239 */ /* 0x000fe20000001422 */
[----:B------:R-:W-:Y:S01]  /*7cf0*/  IMAD R17, R38, R17, RZ ;  /* 0x0000001126117224 */ /* 0x000fe200078e02ff */
[----:B------:R-:W-:Y:S01]  /*7d00*/  SHF.R.S32.HI R11, RZ, 0x18, R60 ;  /* 0x00000018ff0b7819 */ /* 0x000fe2000001143c */
[----:B------:R-:W-:Y:S01]  /*7d10*/  IMAD R15, R42, R40, R15 ;  /* 0x000000282a0f7224 */ /* 0x000fe200078e020f */
[----:B------:R-:W-:Y:S01]  /*7d20*/  I2IP.S8.S32.SAT R60, R5, R4, R33 ;  /* 0x00000004053c7239 */ /* 0x000fe20000001421 */
[C---:B------:R-:W-:Y:S01]  /*7d30*/  IMAD R18, R38.reuse, R18, RZ ;  /* 0x0000001226127224 */ /* 0x040fe200078e02ff */
[----:B------:R-:W-:Y:S01]  /*7d40*/  SHF.R.S32.HI R5, RZ, 0x18, R58 ;  /* 0x00000018ff057819 */ /* 0x000fe2000001143a */
[----:B------:R-:W-:Y:S01]  /*7d50*/  IMAD R16, R7, R40, R16 ;  /* 0x0000002807107224 */ /* 0x000fe200078e0210 */
[----:B------:R-:W-:Y:S01]  /*7d60*/  I2IP.S8.S32.SAT R14, R15, R14, RZ ;  /* 0x0000000e0f0e7239 */ /* 0x000fe200000014ff */
[----:B------:R-:W-:Y:S01]  /*7d70*/  IMAD R19, R38, R19, RZ ;  /* 0x0000001326137224 */ /* 0x000fe200078e02ff */
[----:B------:R-:W-:Y:S01]  /*7d80*/  SHF.R.S32.HI R7, RZ, 0x18, R48 ;  /* 0x00000018ff077819 */ /* 0x000fe20000011430 */
[----:B------:R-:W-:Y:S01]  /*7d90*/  IMAD R17, R10, R40, R17 ;  /* 0x000000280a117224 */ /* 0x000fe200078e0211 */
[----:B------:R-:W-:Y:S01]  /*7da0*/  I2IP.S8.S32.SAT R62, R13, R12, R14 ;  /* 0x0000000c0d3e7239 */ /* 0x000fe2000000140e */
[-C--:B------:R-:W-:Y:S01]  /*7db0*/  IMAD R18, R11, R40.reuse, R18 ;  /* 0x000000280b127224 */ /* 0x080fe200078e0212 */
[----:B------:R-:W-:Y:S01]  /*7dc0*/  SHF.R.S32.HI R6, RZ, 0x18, R57 ;  /* 0x00000018ff067819 */ /* 0x000fe20000011439 */
[----:B------:R-:W-:Y:S02]  /*7dd0*/  IMAD.MOV.U32 R4, RZ, RZ, R59 ;  /* 0x000000ffff047224 */ /* 0x000fe400078e003b */
[-C--:B------:R-:W-:Y:S02]  /*7de0*/  IMAD R19, R43, R40.reuse, R19 ;  /* 0x000000282b137224 */ /* 0x080fe400078e0213 */
[----:B------:R-:W-:Y:S01]  /*7df0*/  IMAD R0, R4, R40, R0 ;  /* 0x0000002804007224 */ /* 0x000fe200078e0200 */
[----:B------:R-:W-:Y:S01]  /*7e00*/  MOV R4, R56 ;  /* 0x0000003800047202 */ /* 0x000fe20000000f00 */
[----:B------:R-:W-:Y:S01]  /*7e10*/  IMAD R23, R38, R23, RZ ;  /* 0x0000001726177224 */ /* 0x000fe200078e02ff */
[----:B------:R-:W-:Y:S01]  /*7e20*/  I2IP.S8.S32.SAT R18, R19, R18, RZ ;  /* 0x0000001213127239 */ /* 0x000fe200000014ff */
[-C--:B------:R-:W-:Y:S01]  /*7e30*/  IMAD R2, R5, R40.reuse, R2 ;  /* 0x0000002805027224 */ /* 0x080fe200078e0202 */
[----:B------:R-:W-:Y:S01]  /*7e40*/  SHF.R.S32.HI R5, RZ, 0x18, R55 ;  /* 0x00000018ff057819 */ /* 0x000fe20000011437 */
[----:B------:R-:W-:Y:S01]  /*7e50*/  IMAD R3, R6, R40, R3 ;  /* 0x0000002806037224 */ /* 0x000fe200078e0203 */
[----:B------:R-:W-:Y:S01]  /*7e60*/  I2IP.S8.S32.SAT R63, R17, R16, R18 ;  /* 0x00000010113f7239 */ /* 0x000fe20000001412 */
[-C--:B------:R-:W-:Y:S01]  /*7e70*/  IMAD R23, R44, R40.reuse, R23 ;  /* 0x000000282c177224 */ /* 0x080fe200078e0217 */
[----:B------:R-:W-:Y:S01]  /*7e80*/  SHF.R.S32.HI R6, RZ, 0x18, R54 ;  /* 0x00000018ff067819 */ /* 0x000fe20000011436 */
[-C--:B------:R-:W-:Y:S01]  /*7e90*/  IMAD R20, R4, R40.reuse, R20 ;  /* 0x0000002804147224 */ /* 0x080fe200078e0214 */
[----:B------:R-:W-:Y:S01]  /*7ea0*/  MOV R4, R53 ;  /* 0x0000003500047202 */ /* 0x000fe20000000f00 */
[----:B------:R1:W-:Y:S01]  /*7eb0*/  STS.128 [R69+UR44+0x3200], R60 ;  /* 0x0032003c45007988 */ /* 0x0003e20008000c2c */
[----:B------:R-:W-:Y:S01]  /*7ec0*/  IMAD R27, R38, R27, RZ ;  /* 0x0000001b261b7224 */ /* 0x000fe200078e02ff */
[----:B------:R-:W-:Y:S01]  /*7ed0*/  I2IP.S8.S32.SAT R3, R23, R3, RZ ;  /* 0x0000000317037239 */ /* 0x000fe200000014ff */
[-C--:B------:R-:W-:Y:S01]  /*7ee0*/  IMAD R21, R5, R40.reuse, R21 ;  /* 0x0000002805157224 */ /* 0x080fe200078e0215 */
[----:B------:R-:W-:Y:S01]  /*7ef0*/  SHF.R.S32.HI R5, RZ, 0x18, R52 ;  /* 0x00000018ff057819 */ /* 0x000fe20000011434 */
[-C--:B------:R-:W-:Y:S01]  /*7f00*/  IMAD R22, R6, R40.reuse, R22 ;  /* 0x0000002806167224 */ /* 0x080fe200078e0216 */
[----:B------:R-:W-:Y:S01]  /*7f10*/  SHF.R.S32.HI R6, RZ, 0x18, R49 ;  /* 0x00000018ff067819 */ /* 0x000fe20000011431 */
[-C--:B------:R-:W-:Y:S02]  /*7f20*/  IMAD R27, R45, R40.reuse, R27 ;  /* 0x000000282d1b7224 */ /* 0x080fe400078e021b */
[-C--:B------:R-:W-:Y:S01]  /*7f30*/  IMAD R24, R4, R40.reuse, R24 ;  /* 0x0000002804187224 */ /* 0x080fe200078e0218 */
[----:B------:R-:W-:Y:S01]  /*7f40*/  SHF.R.S32.HI R4, RZ, 0x18, R51 ;  /* 0x00000018ff047819 */ /* 0x000fe20000011433 */
[----:B------:R-:W-:Y:S01]  /*7f50*/  IMAD R25, R5, R40, R25 ;  /* 0x0000002805197224 */ /* 0x000fe200078e0219 */
[----:B------:R-:W-:Y:S01]  /*7f60*/  MOV R5, R50 ;  /* 0x0000003200057202 */ /* 0x000fe20000000f00 */
[----:B------:R-:W-:Y:S02]  /*7f70*/  IMAD R31, R38, R31, RZ ;  /* 0x0000001f261f7224 */ /* 0x000fe400078e02ff */
[----:B------:R-:W-:Y:S01]  /*7f80*/  IMAD R26, R4, R40, R26 ;  /* 0x00000028041a7224 */ /* 0x000fe200078e021a */
[----:B------:R-:W-:Y:S01]  /*7f90*/  I2IP.S8.S32.SAT R4, R2, R0, R3 ;  /* 0x0000000002047239 */ /* 0x000fe20000001403 */
[-C--:B------:R-:W-:Y:S02]  /*7fa0*/  IMAD R31, R46, R40.reuse, R31 ;  /* 0x000000282e1f7224 */ /* 0x080fe400078e021f */
[----:B------:R-:W-:Y:S01]  /*7fb0*/  IMAD R28, R5, R40, R28 ;  /* 0x00000028051c7224 */ /* 0x000fe200078e021c */
[----:B------:R-:W-:Y:S01]  /*7fc0*/  I2IP.S8.S32.SAT R5, R27, R22, RZ ;  /* 0x000000161b057239 */ /* 0x000fe200000014ff */
[----:B------:R-:W-:Y:S01]  /*7fd0*/  IMAD R29, R6, R40, R29 ;  /* 0x00000028061d7224 */ /* 0x000fe200078e021d */
[----:B------:R-:W-:Y:S01]  /*7fe0*/  I2IP.S8.S32.SAT R6, R31, R26, RZ ;  /* 0x0000001a1f067239 */ /* 0x000fe200000014ff */
[----:B------:R-:W-:Y:S01]  /*7ff0*/  IMAD R35, R38, R35, RZ ;  /* 0x0000002326237224 */ /* 0x000fe200078e02ff */
[----:B------:R-:W-:Y:S01]  /*8000*/  I2IP.S8.S32.SAT R5, R21, R20, R5 ;  /* 0x0000001415057239 */ /* 0x000fe20000001405 */
[----:B------:R-:W-:Y:S01]  /*8010*/  IMAD R30, R7, R40, R30 ;  /* 0x00000028071e7224 */ /* 0x000fe200078e021e */
[----:B------:R-:W-:Y:S01]  /*8020*/  I2IP.S8.S32.SAT R6, R25, R24, R6 ;  /* 0x0000001819067239 */ /* 0x000fe20000001406 */
[----:B------:R-:W-:Y:S05]  /*8030*/  IMAD R35, R47, R40, R35 ;  /* 0x000000282f237224 */ /* 0x000fea00078e0223 */
[----:B------:R-:W-:Y:S04]  /*8040*/  I2IP.S8.S32.SAT R7, R35, R30, RZ ;  /* 0x0000001e23077239 */ /* 0x000fe800000014ff */
[----:B------:R-:W-:Y:S05]  /*8050*/  I2IP.S8.S32.SAT R7, R29, R28, R7 ;  /* 0x0000001c1d077239 */ /* 0x000fea0000001407 */
        /* <DEDUP_REMOVED lines=10> */
[----:B------:R-:W-:Y:S02]  /*8100*/  UIADD3 UR9, UPT, UPT, UR49, 0x40, URZ ;  /* 0x0000004031097890 */ /* 0x000fe4000fffe0ff */
[----:B------:R-:W-:Y:S01]  /*8110*/  UIADD3 UR8, UPT, UPT, UR44, 0x3200, URZ ;  /* 0x000032002c087890 */ /* 0x000fe2000fffe0ff */
[----:B------:R-:W-:Y:S01]  /*8120*/  UMOV UR10, UR50 ;  /* 0x00000032000a7c82 */ /* 0x000fe20008000000 */
[----:B------:R-:W-:Y:S01]  /*8130*/  UMOV UR11, UR36 ;  /* 0x00000024000b7c82 */ /* 0x000fe20008000000 */
[----:B--2---:R-:W-:Y:S04]  /*8140*/  UIADD3 UR4, UP0, UPT, UR6, 0x680, URZ ;  /* 0x0000068006047890 */ /* 0x004fe8000ff1e0ff */
[----:B------:R-:W-:Y:S09]  /*8150*/  UIADD3.X UR5, UPT, UPT, URZ, UR7, URZ, UP0, !UPT ;  /* 0x00000007ff057290 */ /* 0x000ff200087fe4ff */
[----:B------:R2:W-:Y:S01]  /*8160*/  UTMASTG.3D [UR8], [UR4] ;  /* 0x00000008040073b5 */ /* 0x0005e20008010000 */
[----:B------:R0:W-:Y:S01]  /*8170*/  UTMACMDFLUSH ;  /* 0x00000000000079b7 */ /* 0x0001e20000000000 */
[----:B--2---:R-:W-:Y:S04]  /*8180*/  DEPBAR.LE SB0, 0x1 ;  /* 0x000080400000791a */ /* 0x004fe80000000000 */
.L_x_124:
[----:B------:R-:W-:Y:S05]  /*8190*/  BSYNC.RECONVERGENT B0 ;  /* 0x0000000000007941 */ /* 0x000fea0003800200 */
.L_x_123:
[----:B------:R-:W-:Y:S01]  /*81a0*/  BAR.SYNC.DEFER_BLOCKING 0x1, 0x80 ;  /* 0x0042000000007b1d */ /* 0x000fe20000010000 */
[----:B------:R-:W-:Y:S01]  /*81b0*/  ISETP.NE.AND P0, PT, R80, 0x2, PT ;  /* 0x000000025000780c */ /* 0x000fe20003f05270 */
[----:B------:R-:W-:Y:S01]  /*81c0*/  UISETP.NE.AND UP0, UPT, UR46, URZ, UPT ;  /* 0x000000ff2e00728c */ /* 0x000fe2000bf05270 */
[----:B------:R-:W-:Y:S01]  /*81d0*/  ISETP.NE.AND P1, PT, R36, 0x4, PT ;  /* 0x000000042400780c */ /* 0x000fe20003f25270 */
[----:B------:R-:W-:Y:S01]  /*81e0*/  UIADD3 UR20, UPT, UPT, UR37, UR61, URZ ;  /* 0x0000003d25147290 */ /* 0x000fe2000fffe0ff */
[----:B------:R-:W-:Y:S01]  /*81f0*/  SEL R2, RZ, 0x1, P0 ;  /* 0x00000001ff027807 */ /* 0x000fe20000000000 */
[----:B------:R-:W-:Y:S01]  /*8200*/  UIADD3 UR16, UPT, UPT, UR38, UR62, URZ ;  /* 0x0000003e26107290 */ /* 0x000fe2000fffe0ff */
[----:B------:R-:W-:Y:S02]  /*8210*/  SEL R0, RZ, 0x1, P1 ;  /* 0x00000001ff007807 */ /* 0x000fe40000800000 */
[----:B------:R-:W-:Y:S02]  /*8220*/  LOP3.LUT R84, R84, R2, RZ, 0x3c, !PT ;  /* 0x0000000254547212 */ /* 0x000fe400078e3cff */
[----:B------:R-:W-:Y:S02]  /*8230*/  LOP3.LUT R85, R85, R0, RZ, 0x3c, !PT ;  /* 0x0000000055557212 */ /* 0x000fe400078e3cff */
[----:B------:R-:W-:Y:S02]  /*8240*/  SEL R80, R80, RZ, P0 ;  /* 0x000000ff50507207 */ /* 0x000fe40000000000 */
[----:B------:R-:W-:Y:S01]  /*8250*/  SEL R36, R36, RZ, P1 ;  /* 0x000000ff24247207 */ /* 0x000fe20000800000 */
[----:B------:R-:W-:Y:S01]  /*8260*/  UMOV UR36, UR59 ;  /* 0x0000003b00247c82 */ /* 0x000fe20008000000 */
[----:B------:R-:W-:Y:S05]  /*8270*/  BRA.U UP0, `(.L_x_125) ;  /* 0xffffffd500907547 */ /* 0x000fea000b83ffff */
[----:B------:R-:W-:Y:S05]  /*8280*/  EXIT ;  /* 0x000000000000794d */ /* 0x000fea0003800000 */
.L_x_25:
[----:B--2---:R2:W3:Y:S02]  /*8290*/  SYNCS.PHASECHK.TRANS64.TRYWAIT P0, [R0+URZ+0x1b0], R2 ;  /* 0x0001b002000075a7 */ /* 0x0044e400080011ff */
[----:B---3--:R-:W-:Y:S05]  /*82a0*/  @!P0 NANOSLEEP.SYNCS 0x989680 ;  /* 0x009896800000895d */ /* 0x008fea0003900000 */
[----:B------:R-:W3:Y:S02]  /*82b0*/  @!P0 SYNCS.PHASECHK.TRANS64 P0, [R0+URZ+0x1b0], R2 ;  /* 0x0001b002000085a7 */ /* 0x000ee400080010ff */
[----:B---3--:R-:W-:Y:S05]  /*82c0*/  @!P0 BRA `(.L_x_25) ;  /* 0xfffffffc00f08947 */ /* 0x008fea000383ffff */
[----:B------:R-:W-:Y:S05]  /*82d0*/  BRA `(.L_x_126) ;  /* 0xffffff9800507947 */ /* 0x000fea000383ffff */
.L_x_28:
[----:B-1----:R-:W-:-:S07]  /*82e0*/  MOV R0, UR33 ;  /* 0x0000002100007c02 */ /* 0x002fce0008000f00 */
.L_x_127:
[----:B-1----:R1:W2:Y:S02]  /*82f0*/  SYNCS.PHASECHK.TRANS64.TRYWAIT P0, [R0+URZ+0x88], R3 ;  /* 0x00008803000075a7 */ /* 0x0022a400080011ff */
[----:B--2---:R-:W-:Y:S05]  /*8300*/  @!P0 NANOSLEEP.SYNCS 0x989680 ;  /* 0x009896800000895d */ /* 0x004fea0003900000 */
[----:B------:R-:W2:Y:S02]  /*8310*/  @!P0 SYNCS.PHASECHK.TRANS64 P0, [R0+URZ+0x88], R3 ;  /* 0x00008803000085a7 */ /* 0x000ea400080010ff */
[----:B--2---:R-:W-:Y:S05]  /*8320*/  @!P0 BRA `(.L_x_127) ;  /* 0xfffffffc00f08947 */ /* 0x004fea000383ffff */
[----:B------:R-:W-:Y:S05]  /*8330*/  BRA `(.L_x_27) ;  /* 0xffffff98009c7947 */ /* 0x000fea000383ffff */
.L_x_35:
[----:B-1----:R-:W-:-:S07]  /*8340*/  MOV R0, UR17 ;  /* 0x0000001100007c02 */ /* 0x002fce0008000f00 */
.L_x_128:
[----:B-1----:R1:W2:Y:S02]  /*8350*/  SYNCS.PHASECHK.TRANS64.TRYWAIT P0, [R0+URZ+0x88], R3 ;  /* 0x00008803000075a7 */ /* 0x0022a400080011ff */
[----:B--2---:R-:W-:Y:S05]  /*8360*/  @!P0 NANOSLEEP.SYNCS 0x989680 ;  /* 0x009896800000895d */ /* 0x004fea0003900000 */
[----:B------:R-:W2:Y:S02]  /*8370*/  @!P0 SYNCS.PHASECHK.TRANS64 P0, [R0+URZ+0x88], R3 ;  /* 0x00008803000085a7 */ /* 0x000ea400080010ff */
[----:B--2---:R-:W-:Y:S05]  /*8380*/  @!P0 BRA `(.L_x_128) ;  /* 0xfffffffc00f08947 */ /* 0x004fea000383ffff */
[----:B------:R-:W-:Y:S05]  /*8390*/  BRA `(.L_x_34) ;  /* 0xffffff9c005c7947 */ /* 0x000fea000383ffff */
.L_x_40:
[----:B-1----:R1:W2:Y:S02]  /*83a0*/  SYNCS.PHASECHK.TRANS64.TRYWAIT P0, [R3+URZ+0x140], R0 ;  /* 0x00014000030075a7 */ /* 0x0022a400080011ff */
[----:B--2---:R-:W-:Y:S05]  /*83b0*/  @!P0 NANOSLEEP.SYNCS 0x989680 ;  /* 0x009896800000895d */ /* 0x004fea0003900000 */
[----:B------:R-:W2:Y:S02]  /*83c0*/  @!P0 SYNCS.PHASECHK.TRANS64 P0, [R3+URZ+0x140], R0 ;  /* 0x00014000030085a7 */ /* 0x000ea400080010ff */
[----:B--2---:R-:W-:Y:S05]  /*83d0*/  @!P0 BRA `(.L_x_40) ;  /* 0xfffffffc00f08947 */ /* 0x004fea000383ffff */
[----:B------:R-:W-:Y:S05]  /*83e0*/  BRA `(.L_x_129) ;  /* 0xffffffa000047947 */ /* 0x000fea000383ffff */
.L_x_44:
[----:B------:R-:W-:-:S07]  /*83f0*/  MOV R0, UR4 ;  /* 0x0000000400007c02 */ /* 0x000fce0008000f00 */
.L_x_130:
[----:B-1----:R1:W2:Y:S02]  /*8400*/  SYNCS.PHASECHK.TRANS64.TRYWAIT P0, [R0+URZ], R2 ;  /* 0x00000002000075a7 */ /* 0x0022a400080011ff */
[----:B--2---:R-:W-:Y:S05]  /*8410*/  @!P0 NANOSLEEP.SYNCS 0x989680 ;  /* 0x009896800000895d */ /* 0x004fea0003900000 */
[----:B------:R-:W2:Y:S02]  /*8420*/  @!P0 SYNCS.PHASECHK.TRANS64 P0, [R0+URZ], R2 ;  /* 0x00000002000085a7 */ /* 0x000ea400080010ff */
[----:B--2---:R-:W-:Y:S05]  /*8430*/  @!P0 BRA `(.L_x_130) ;  /* 0xfffffffc00f08947 */ /* 0x004fea000383ffff */
[----:B------:R-:W-:Y:S05]  /*8440*/  BRA `(.L_x_131) ;  /* 0xffffffa400a87947 */ /* 0x000fea000383ffff */
.L_x_45:
[----:B------:R-:W-:-:S07]  /*8450*/  MOV R0, UR5 ;  /* 0x0000000500007c02 */ /* 0x000fce0008000f00 */
.L_x_132:
[----:B-1----:R1:W2:Y:S02]  /*8460*/  SYNCS.PHASECHK.TRANS64.TRYWAIT P0, [R0+URZ], R3 ;  /* 0x00000003000075a7 */ /* 0x0022a400080011ff */
[----:B--2---:R-:W-:Y:S05]  /*8470*/  @!P0 NANOSLEEP.SYNCS 0x989680 ;  /* 0x009896800000895d */ /* 0x004fea0003900000 */
[----:B------:R-:W2:Y:S02]  /*8480*/  @!P0 SYNCS.PHASECHK.TRANS64 P0, [R0+URZ], R3 ;  /* 0x00000003000085a7 */ /* 0x000ea400080010ff */
[----:B--2---:R-:W-:Y:S05]  /*8490*/  @!P0 BRA `(.L_x_132) ;  /* 0xfffffffc00f08947 */ /* 0x004fea000383ffff */
[----:B------:R-:W-:Y:S05]  /*84a0*/  BRA `(.L_x_133) ;  /* 0xffffffa400b47947 */ /* 0x000fea000383ffff */
.L_x_46:
[----:B------:R-:W-:-:S07]  /*84b0*/  MOV R0, UR5 ;  /* 0x0000000500007c02 */ /* 0x000fce0008000f00 */
.L_x_134:
[----:B-1----:R1:W2:Y:S02]  /*84c0*/  SYNCS.PHASECHK.TRANS64.TRYWAIT P0, [R0+URZ], R3 ;  /* 0x00000003000075a7 */ /* 0x0022a400080011ff */
[----:B--2---:R-:W-:Y:S05]  /*84d0*/  @!P0 NANOSLEEP.SYNCS 0x989680 ;  /* 0x009896800000895d */ /* 0x004fea0003900000 */
[----:B------:R-:W2:Y:S02]  /*84e0*/  @!P0 SYNCS.PHASECHK.TRANS64 P0, [R0+URZ], R3 ;  /* 0x00000003000085a7 */ /* 0x000ea400080010ff */
[----:B--2---:R-:W-:Y:S05]  /*84f0*/  @!P0 BRA `(.L_x_134) ;  /* 0xfffffffc00f08947 */ /* 0x004fea000383ffff */
[----:B------:R-:W-:Y:S05]  /*8500*/  BRA `(.L_x_135) ;  /* 0xffffffa400c07947 */ /* 0x000fea000383ffff */
.L_x_47:
[----:B------:R-:W-:-:S07]  /*8510*/  MOV R0, UR5 ;  /* 0x0000000500007c02 */ /* 0x000fce0008000f00 */
.L_x_136:
[----:B-1----:R1:W2:Y:S02]  /*8520*/  SYNCS.PHASECHK.TRANS64.TRYWAIT P0, [R0+URZ], R3 ;  /* 0x00000003000075a7 */ /* 0x0022a400080011ff */
[----:B--2---:R-:W-:Y:S05]  /*8530*/  @!P0 NANOSLEEP.SYNCS 0x989680 ;  /* 0x009896800000895d */ /* 0x004fea0003900000 */
[----:B------:R-:W2:Y:S02]  /*8540*/  @!P0 SYNCS.PHASECHK.TRANS64 P0, [R0+URZ], R3 ;  /* 0x00000003000085a7 */ /* 0x000ea400080010ff */
[----:B--2---:R-:W-:Y:S05]  /*8550*/  @!P0 BRA `(.L_x_136) ;  /* 0xfffffffc00f08947 */ /* 0x004fea000383ffff */
[----:B------:R-:W-:Y:S05]  /*8560*/  BRA `(.L_x_137) ;  /* 0xffffffa400cc7947 */ /* 0x000fea000383ffff */
.L_x_48:
[----:B------:R-:W-:-:S07]  /*8570*/  MOV R0, UR5 ;  /* 0x0000000500007c02 */ /* 0x000fce0008000f00 */
.L_x_138:
[----:B-1----:R1:W2:Y:S02]  /*8580*/  SYNCS.PHASECHK.TRANS64.TRYWAIT P0, [R0+URZ], R3 ;  /* 0x00000003000075a7 */ /* 0x0022a400080011ff */
[----:B--2---:R-:W-:Y:S05]  /*8590*/  @!P0 NANOSLEEP.SYNCS 0x989680 ;  /* 0x009896800000895d */ /* 0x004fea0003900000 */
[----:B------:R-:W2:Y:S02]  /*85a0*/  @!P0 SYNCS.PHASECHK.TRANS64 P0, [R0+URZ], R3 ;  /* 0x00000003000085a7 */ /* 0x000ea400080010ff */
[----:B--2---:R-:W-:Y:S05]  /*85b0*/  @!P0 BRA `(.L_x_138) ;  /* 0xfffffffc00f08947 */ /* 0x004fea000383ffff */
[----:B------:R-:W-:Y:S05]  /*85c0*/  BRA `(.L_x_139) ;  /* 0xffffffa400d87947 */ /* 0x000fea000383ffff */
.L_x_49:
[----:B------:R-:W-:-:S07]  /*85d0*/  MOV R0, UR5 ;  /* 0x0000000500007c02 */ /* 0x000fce0008000f00 */
.L_x_140:
[----:B-1----:R1:W2:Y:S02]  /*85e0*/  SYNCS.PHASECHK.TRANS64.TRYWAIT P0, [R0+URZ], R3 ;  /* 0x00000003000075a7 */ /* 0x0022a400080011ff */
[----:B--2---:R-:W-:Y:S05]  /*85f0*/  @!P0 NANOSLEEP.SYNCS 0x989680 ;  /* 0x009896800000895d */ /* 0x004fea0003900000 */
[----:B------:R-:W2:Y:S02]  /*8600*/  @!P0 SYNCS.PHASECHK.TRANS64 P0, [R0+URZ], R3 ;  /* 0x00000003000085a7 */ /* 0x000ea400080010ff */
[----:B--2---:R-:W-:Y:S05]  /*8610*/  @!P0 BRA `(.L_x_140) ;  /* 0xfffffffc00f08947 */ /* 0x004fea000383ffff */
[----:B------:R-:W-:Y:S05]  /*8620*/  BRA `(.L_x_141) ;  /* 0xffffffa400e47947 */ /* 0x000fea000383ffff */
.L_x_50:
[----:B------:R-:W-:-:S07]  /*8630*/  MOV R0, UR5 ;  /* 0x0000000500007c02 */ /* 0x000fce0008000f00 */
.L_x_142:
[----:B-1----:R1:W2:Y:S02]  /*8640*/  SYNCS.PHASECHK.TRANS64.TRYWAIT P0, [R0+URZ], R3 ;  /* 0x00000003000075a7 */ /* 0x0022a400080011ff */
[----:B--2---:R-:W-:Y:S05]  /*8650*/  @!P0 NANOSLEEP.SYNCS 0x989680 ;  /* 0x009896800000895d */ /* 0x004fea0003900000 */
[----:B------:R-:W2:Y:S02]  /*8660*/  @!P0 SYNCS.PHASECHK.TRANS64 P0, [R0+URZ], R3 ;  /* 0x00000003000085a7 */ /* 0x000ea400080010ff */
[----:B--2---:R-:W-:Y:S05]  /*8670*/  @!P0 BRA `(.L_x_142) ;  /* 0xfffffffc00f08947 */ /* 0x004fea000383ffff */
[----:B------:R-:W-:Y:S05]  /*8680*/  BRA `(.L_x_143) ;  /* 0xffffffa400f07947 */ /* 0x000fea000383ffff */
.L_x_51:
[----:B------:R-:W-:-:S07]  /*8690*/  MOV R0, UR5 ;  /* 0x0000000500007c02 */ /* 0x000fce0008000f00 */
.L_x_144:
[----:B-1----:R1:W2:Y:S02]  /*86a0*/  SYNCS.PHASECHK.TRANS64.TRYWAIT P0, [R0+URZ], R3 ;  /* 0x00000003000075a7 */ /* 0x0022a400080011ff */
[----:B--2---:R-:W-:Y:S05]  /*86b0*/  @!P0 NANOSLEEP.SYNCS 0x989680 ;  /* 0x009896800000895d */ /* 0x004fea0003900000 */
[----:B------:R-:W2:Y:S02]  /*86c0*/  @!P0 SYNCS.PHASECHK.TRANS64 P0, [R0+URZ], R3 ;  /* 0x00000003000085a7 */ /* 0x000ea400080010ff */
[----:B--2---:R-:W-:Y:S05]  /*86d0*/  @!P0 BRA `(.L_x_144) ;  /* 0xfffffffc00f08947 */ /* 0x004fea000383ffff */
[----:B------:R-:W-:Y:S05]  /*86e0*/  BRA `(.L_x_145) ;  /* 0xffffffa400fc7947 */ /* 0x000fea000383ffff */
.L_x_52:
[----:B------:R-:W-:-:S07]  /*86f0*/  MOV R0, UR5 ;  /* 0x0000000500007c02 */ /* 0x000fce0008000f00 */
.L_x_146:
[----:B-1----:R1:W2:Y:S02]  /*8700*/  SYNCS.PHASECHK.TRANS64.TRYWAIT P0, [R0+URZ], R3 ;  /* 0x00000003000075a7 */ /* 0x0022a400080011ff */
[----:B--2---:R-:W-:Y:S05]  /*8710*/  @!P0 NANOSLEEP.SYNCS 0x989680 ;  /* 0x009896800000895d */ /* 0x004fea0003900000 */
[----:B------:R-:W2:Y:S02]  /*8720*/  @!P0 SYNCS.PHASECHK.TRANS64 P0, [R0+URZ], R3 ;  /* 0x00000003000085a7 */ /* 0x000ea400080010ff */
[----:B--2---:R-:W-:Y:S05]  /*8730*/  @!P0 BRA `(.L_x_146) ;  /* 0xfffffffc00f08947 */ /* 0x004fea000383ffff */
[----:B------:R-:W-:Y:S05]  /*8740*/  BRA `(.L_x_147) ;  /* 0xffffffa800087947 */ /* 0x000fea000383ffff */
.L_x_53:
[----:B------:R-:W-:-:S07]  /*8750*/  MOV R0, UR5 ;  /* 0x0000000500007c02 */ /* 0x000fce0008000f00 */
.L_x_148:
[----:B-1----:R1:W2:Y:S02]  /*8760*/  SYNCS.PHASECHK.TRANS64.TRYWAIT P0, [R0+URZ], R3 ;  /* 0x00000003000075a7 */ /* 0x0022a400080011ff */
[----:B--2---:R-:W-:Y:S05]  /*8770*/  @!P0 NANOSLEEP.SYNCS 0x989680 ;  /* 0x009896800000895d */ /* 0x004fea0003900000 */
[----:B------:R-:W2:Y:S02]  /*8780*/  @!P0 SYNCS.PHASECHK.TRANS64 P0, [R0+URZ], R3 ;  /* 0x00000003000085a7 */ /* 0x000ea400080010ff */
[----:B--2---:R-:W-:Y:S05]  /*8790*/  @!P0 BRA `(.L_x_148) ;  /* 0xfffffffc00f08947 */ /* 0x004fea000383ffff */
[----:B------:R-:W-:Y:S05]  /*87a0*/  BRA `(.L_x_149) ;  /* 0xffffffa800147947 */ /* 0x000fea000383ffff */
.L_x_54:
[----:B------:R-:W-:-:S07]  /*87b0*/  MOV R0, UR5 ;  /* 0x0000000500007c02 */ /* 0x000fce0008000f00 */
.L_x_150:
[----:B-1----:R1:W2:Y:S02]  /*87c0*/  SYNCS.PHASECHK.TRANS64.TRYWAIT P0, [R0+URZ], R3 ;  /* 0x00000003000075a7 */ /* 0x0022a400080011ff */
[----:B--2---:R-:W-:Y:S05]  /*87d0*/  @!P0 NANOSLEEP.SYNCS 0x989680 ;  /* 0x009896800000895d */ /* 0x004fea0003900000 */
[----:B------:R-:W2:Y:S02]  /*87e0*/  @!P0 SYNCS.PHASECHK.TRANS64 P0, [R0+URZ], R3 ;  /* 0x00000003000085a7 */ /* 0x000ea400080010ff */
[----:B--2---:R-:W-:Y:S05]  /*87f0*/  @!P0 BRA `(.L_x_150) ;  /* 0xfffffffc00f08947 */ /* 0x004fea000383ffff */
[----:B------:R-:W-:Y:S05]  /*8800*/  BRA `(.L_x_151) ;  /* 0xffffffa800207947 */ /* 0x000fea000383ffff */
.L_x_55:
[----:B------:R-:W-:-:S07]  /*8810*/  MOV R0, UR5 ;  /* 0x0000000500007c02 */ /* 0x000fce0008000f00 */
.L_x_152:
[----:B-1----:R1:W2:Y:S02]  /*8820*/  SYNCS.PHASECHK.TRANS64.TRYWAIT P0, [R0+URZ], R3 ;  /* 0x00000003000075a7 */ /* 0x0022a400080011ff */
[----:B--2---:R-:W-:Y:S05]  /*8830*/  @!P0 NANOSLEEP.SYNCS 0x989680 ;  /* 0x009896800000895d */ /* 0x004fea0003900000 */
[----:B------:R-:W2:Y:S02]  /*8840*/  @!P0 SYNCS.PHASECHK.TRANS64 P0, [R0+URZ], R3 ;  /* 0x00000003000085a7 */ /* 0x000ea400080010ff */
[----:B--2---:R-:W-:Y:S05]  /*8850*/  @!P0 BRA `(.L_x_152) ;  /* 0xfffffffc00f08947 */ /* 0x004fea000383ffff */
[----:B------:R-:W-:Y:S05]  /*8860*/  BRA `(.L_x_153) ;  /* 0xffffffa8002c7947 */ /* 0x000fea000383ffff */
.L_x_56:
[----:B------:R-:W-:-:S07]  /*8870*/  MOV R0, UR5 ;  /* 0x0000000500007c02 */ /* 0x000fce0008000f00 */
.L_x_154:
[----:B-1----:R1:W2:Y:S02]  /*8880*/  SYNCS.PHASECHK.TRANS64.TRYWAIT P0, [R0+URZ], R3 ;  /* 0x00000003000075a7 */ /* 0x0022a400080011ff */
[----:B--2---:R-:W-:Y:S05]  /*8890*/  @!P0 NANOSLEEP.SYNCS 0x989680 ;  /* 0x009896800000895d */ /* 0x004fea0003900000 */
[----:B------:R-:W2:Y:S02]  /*88a0*/  @!P0 SYNCS.PHASECHK.TRANS64 P0, [R0+URZ], R3 ;  /* 0x00000003000085a7 */ /* 0x000ea400080010ff */
[----:B--2---:R-:W-:Y:S05]  /*88b0*/  @!P0 BRA `(.L_x_154) ;  /* 0xfffffffc00f08947 */ /* 0x004fea000383ffff */
[----:B------:R-:W-:Y:S05]  /*88c0*/  BRA `(.L_x_155) ;  /* 0xffffffa800387947 */ /* 0x000fea000383ffff */
.L_x_57:
[----:B------:R-:W-:-:S07]  /*88d0*/  MOV R0, UR5 ;  /* 0x0000000500007c02 */ /* 0x000fce0008000f00 */
.L_x_156:
[----:B-1----:R1:W2:Y:S02]  /*88e0*/  SYNCS.PHASECHK.TRANS64.TRYWAIT P0, [R0+URZ], R3 ;  /* 0x00000003000075a7 */ /* 0x0022a400080011ff */
[----:B--2---:R-:W-:Y:S05]  /*88f0*/  @!P0 NANOSLEEP.SYNCS 0x989680 ;  /* 0x009896800000895d */ /* 0x004fea0003900000 */
[----:B------:R-:W2:Y:S02]  /*8900*/  @!P0 SYNCS.PHASECHK.TRANS64 P0, [R0+URZ], R3 ;  /* 0x00000003000085a7 */ /* 0x000ea400080010ff */
[----:B--2---:R-:W-:Y:S05]  /*8910*/  @!P0 BRA `(.L_x_156) ;  /* 0xfffffffc00f08947 */ /* 0x004fea000383ffff */
[----:B------:R-:W-:Y:S05]  /*8920*/  BRA `(.L_x_157) ;  /* 0xffffffa800447947 */ /* 0x000fea000383ffff */
.L_x_58:
[----:B------:R-:W-:-:S07]  /*8930*/  MOV R0, UR5 ;  /* 0x0000000500007c02 */ /* 0x000fce0008000f00 */
.L_x_158:
[----:B-1----:R1:W2:Y:S02]  /*8940*/  SYNCS.PHASECHK.TRANS64.TRYWAIT P0, [R0+URZ], R3 ;  /* 0x00000003000075a7 */ /* 0x0022a400080011ff */
[----:B--2---:R-:W-:Y:S05]  /*8950*/  @!P0 NANOSLEEP.SYNCS 0x989680 ;  /* 0x009896800000895d */ /* 0x004fea0003900000 */
[----:B------:R-:W2:Y:S02]  /*8960*/  @!P0 SYNCS.PHASECHK.TRANS64 P0, [R0+URZ], R3 ;  /* 0x00000003000085a7 */ /* 0x000ea400080010ff */
[----:B--2---:R-:W-:Y:S05]  /*8970*/  @!P0 BRA `(.L_x_158) ;  /* 0xfffffffc00f08947 */ /* 0x004fea000383ffff */
[----:B------:R-:W-:Y:S05]  /*8980*/  BRA `(.L_x_159) ;  /* 0xffffffa800507947 */ /* 0x000fea000383ffff */
.L_x_59:
[----:B------:R-:W-:-:S07]  /*8990*/  MOV R0, UR5 ;  /* 0x0000000500007c02 */ /* 0x000fce0008000f00 */
.L_x_160:
[----:B-1----:R1:W2:Y:S02]  /*89a0*/  SYNCS.PHASECHK.TRANS64.TRYWAIT P0, [R0+URZ], R3 ;  /* 0x00000003000075a7 */ /* 0x0022a400080011ff */
[----:B--2---:R-:W-:Y:S05]  /*89b0*/  @!P0 NANOSLEEP.SYNCS 0x989680 ;  /* 0x009896800000895d */ /* 0x004fea0003900000 */
[----:B------:R-:W2:Y:S02]  /*89c0*/  @!P0 SYNCS.PHASECHK.TRANS64 P0, [R0+URZ], R3 ;  /* 0x00000003000085a7 */ /* 0x000ea400080010ff */
[----:B--2---:R-:W-:Y:S05]  /*89d0*/  @!P0 BRA `(.L_x_160) ;  /* 0xfffffffc00f08947 */ /* 0x004fea000383ffff */
[----:B------:R-:W-:Y:S05]  /*89e0*/  BRA `(.L_x_161) ;  /* 0xffffffa8005c7947 */ /* 0x000fea000383ffff */
.L_x_62:
[----:B--2---:R2:W3:Y:S02]  /*89f0*/  SYNCS.PHASECHK.TRANS64.TRYWAIT P0, [R2+URZ+0x1a0], R4 ;  /* 0x0001a004020075a7 */ /* 0x0044e400080011ff */
[----:B---3--:R-:W-:Y:S05]  /*8a00*/  @!P0 NANOSLEEP.SYNCS 0x989680 ;  /* 0x009896800000895d */ /* 0x008fea0003900000 */
[----:B------:R-:W3:Y:S02]  /*8a10*/  @!P0 SYNCS.PHASECHK.TRANS64 P0, [R2+URZ+0x1a0], R4 ;  /* 0x0001a004020085a7 */ /* 0x000ee400080010ff */
[----:B---3--:R-:W-:Y:S05]  /*8a20*/  @!P0 BRA `(.L_x_62) ;  /* 0xfffffffc00f08947 */ /* 0x008fea000383ffff */
[----:B------:R-:W-:Y:S05]  /*8a30*/  BRA `(.L_x_162) ;  /* 0xffffffa800b87947 */ /* 0x000fea000383ffff */
.L_x_63:
[----:B------:R-:W-:-:S07]  /*8a40*/  MOV R2, UR4 ;  /* 0x0000000400027c02 */ /* 0x000fce0008000f00 */
.L_x_163:
[----:B--2---:R2:W3:Y:S02]  /*8a50*/  SYNCS.PHASECHK.TRANS64.TRYWAIT P0, [R2+URZ+0x150], R5 ;  /* 0x00015005020075a7 */ /* 0x0044e400080011ff */
[----:B---3--:R-:W-:Y:S05]  /*8a60*/  @!P0 NANOSLEEP.SYNCS 0x989680 ;  /* 0x009896800000895d */ /* 0x008fea0003900000 */
[----:B------:R-:W3:Y:S02]  /*8a70*/  @!P0 SYNCS.PHASECHK.TRANS64 P0, [R2+URZ+0x150], R5 ;  /* 0x00015005020085a7 */ /* 0x000ee400080010ff */
[----:B---3--:R-:W-:Y:S05]  /*8a80*/  @!P0 BRA `(.L_x_163) ;  /* 0xfffffffc00f08947 */ /* 0x008fea000383ffff */
[----:B------:R-:W-:Y:S05]  /*8a90*/  BRA `(.L_x_164) ;  /* 0xffffffa800c87947 */ /* 0x000fea000383ffff */
.L_x_64:
[----:B--2---:R2:W3:Y:S02]  /*8aa0*/  SYNCS.PHASECHK.TRANS64.TRYWAIT P1, [R2+URZ+0x140], R4 ;  /* 0x00014004020075a7 */ /* 0x0044e400080211ff */
[----:B---3--:R-:W-:Y:S05]  /*8ab0*/  @!P1 NANOSLEEP.SYNCS 0x989680 ;  /* 0x009896800000995d */ /* 0x008fea0003900000 */
[----:B------:R-:W3:Y:S02]  /*8ac0*/  @!P1 SYNCS.PHASECHK.TRANS64 P1, [R2+URZ+0x140], R4 ;  /* 0x00014004020095a7 */ /* 0x000ee400080210ff */
[----:B---3--:R-:W-:Y:S05]  /*8ad0*/  @!P1 BRA `(.L_x_64) ;  /* 0xfffffffc00f09947 */ /* 0x008fea000383ffff */
[----:B------:R-:W-:Y:S05]  /*8ae0*/  BRA `(.L_x_165) ;  /* 0xffffffa800f87947 */ /* 0x000fea000383ffff */
.L_x_67:
[----:B------:R-:W-:-:S07]  /*8af0*/  MOV R0, UR4 ;  /* 0x0000000400007c02 */ /* 0x000fce0008000f00 */
.L_x_166:
[----:B--2---:R2:W3:Y:S02]  /*8b00*/  SYNCS.PHASECHK.TRANS64.TRYWAIT P0, [R0+URZ+0x150], R2 ;  /* 0x00015002000075a7 */ /* 0x0044e400080011ff */
[----:B---3--:R-:W-:Y:S05]  /*8b10*/  @!P0 NANOSLEEP.SYNCS 0x989680 ;  /* 0x009896800000895d */ /* 0x008fea0003900000 */
[----:B------:R-:W3:Y:S02]  /*8b20*/  @!P0 SYNCS.PHASECHK.TRANS64 P0, [R0+URZ+0x150], R2 ;  /* 0x00015002000085a7 */ /* 0x000ee400080010ff */
[----:B---3--:R-:W-:Y:S05]  /*8b30*/  @!P0 BRA `(.L_x_166) ;  /* 0xfffffffc00f08947 */ /* 0x008fea000383ffff */
[----:B------:R-:W-:Y:S05]  /*8b40*/  BRA `(.L_x_66) ;  /* 0xffffffac004c7947 */ /* 0x000fea000383ffff */
.L_x_74:
[----:B-1----:R1:W2:Y:S02]  /*8b50*/  SYNCS.PHASECHK.TRANS64.TRYWAIT P1, [R0+URZ+0x140], R2 ;  /* 0x00014002000075a7 */ /* 0x0022a400080211ff */
[----:B--2---:R-:W-:Y:S05]  /*8b60*/  @!P1 NANOSLEEP.SYNCS 0x989680 ;  /* 0x009896800000995d */ /* 0x004fea0003900000 */
[----:B------:R-:W2:Y:S02]  /*8b70*/  @!P1 SYNCS.PHASECHK.TRANS64 P1, [R0+URZ+0x140], R2 ;  /* 0x00014002000095a7 */ /* 0x000ea400080210ff */
[----:B--2---:R-:W-:Y:S05]  /*8b80*/  @!P1 BRA `(.L_x_74) ;  /* 0xfffffffc00f09947 */ /* 0x004fea000383ffff */
[----:B------:R-:W-:Y:S05]  /*8b90*/  BRA `(.L_x_167) ;  /* 0xffffffb000b07947 */ /* 0x000fea000383ffff */
.L_x_75:
[----:B------:R-:W-:-:S07]  /*8ba0*/  MOV R2, UR23 ;  /* 0x0000001700027c02 */ /* 0x000fce0008000f00 */
.L_x_168:
[----:B-1----:R1:W2:Y:S02]  /*8bb0*/  SYNCS.PHASECHK.TRANS64.TRYWAIT P0, [R2+URZ+0x180], R0 ;  /* 0x00018000020075a7 */ /* 0x0022a400080011ff */
[----:B--2---:R-:W-:Y:S05]  /*8bc0*/  @!P0 NANOSLEEP.SYNCS 0x989680 ;  /* 0x009896800000895d */ /* 0x004fea0003900000 */
[----:B------:R-:W2:Y:S02]  /*8bd0*/  @!P0 SYNCS.PHASECHK.TRANS64 P0, [R2+URZ+0x180], R0 ;  /* 0x00018000020085a7 */ /* 0x000ea400080010ff */
[----:B--2---:R-:W-:Y:S05]  /*8be0*/  @!P0 BRA `(.L_x_168) ;  /* 0xfffffffc00f08947 */ /* 0x004fea000383ffff */
[----:B------:R-:W-:Y:S05]  /*8bf0*/  BRA `(.L_x_169) ;  /* 0xffffffb400007947 */ /* 0x000fea000383ffff */
.L_x_78:
[----:B------:R-:W-:Y:S07]  /*8c00*/  MOV R0, UR5 ;  /* 0x0000000500007c02 */ /* 0x000fee0008000f00 */
.L_x_170:
[----:B-1----:R1:W2:Y:S02]  /*8c10*/  SYNCS.PHASECHK.TRANS64.TRYWAIT P0, [R0+URZ], R2 ;  /* 0x00000002000075a7 */ /* 0x0022a400080011ff */
[----:B--2---:R-:W-:Y:S05]  /*8c20*/  @!P0 NANOSLEEP.SYNCS 0x989680 ;  /* 0x009896800000895d */ /* 0x004fea0003900000 */
[----:B------:R-:W2:Y:S02]  /*8c30*/  @!P0 SYNCS.PHASECHK.TRANS64 P0, [R0+URZ], R2 ;  /* 0x00000002000085a7 */ /* 0x000ea400080010ff */
[----:B--2---:R-:W-:Y:S05]  /*8c40*/  @!P0 BRA `(.L_x_170) ;  /* 0xfffffffc00f08947 */ /* 0x004fea000383ffff */
[----:B------:R-:W-:Y:S05]  /*8c50*/  BRA `(.L_x_77) ;  /* 0xffffffb4001c7947 */ /* 0x000fea000383ffff */
.L_x_81:
[----:B------:R-:W-:-:S07]  /*8c60*/  MOV R0, UR4 ;  /* 0x0000000400007c02 */ /* 0x000fce0008000f00 */
.L_x_171:
[----:B--2---:R2:W4:Y:S02]  /*8c70*/  SYNCS.PHASECHK.TRANS64.TRYWAIT P0, [R0+URZ], R2 ;  /* 0x00000002000075a7 */ /* 0x00452400080011ff */
[----:B----4-:R-:W-:Y:S05]  /*8c80*/  @!P0 NANOSLEEP.SYNCS 0x989680 ;  /* 0x009896800000895d */ /* 0x010fea0003900000 */
[----:B------:R-:W4:Y:S02]  /*8c90*/  @!P0 SYNCS.PHASECHK.TRANS64 P0, [R0+URZ], R2 ;  /* 0x00000002000085a7 */ /* 0x000f2400080010ff */
[----:B----4-:R-:W-:Y:S05]  /*8ca0*/  @!P0 BRA `(.L_x_171) ;  /* 0xfffffffc00f08947 */ /* 0x010fea000383ffff */
[----:B------:R-:W-:Y:S05]  /*8cb0*/  BRA `(.L_x_172) ;  /* 0xffffffb400d07947 */ /* 0x000fea000383ffff */
.L_x_82:
[----:B------:R-:W-:-:S07]  /*8cc0*/  MOV R0, UR5 ;  /* 0x0000000500007c02 */ /* 0x000fce0008000f00 */
.L_x_173:
[----:B-1----:R1:W2:Y:S02]  /*8cd0*/  SYNCS.PHASECHK.TRANS64.TRYWAIT P0, [R0+URZ], R3 ;  /* 0x00000003000075a7 */ /* 0x0022a400080011ff */
[----:B--2---:R-:W-:Y:S05]  /*8ce0*/  @!P0 NANOSLEEP.SYNCS 0x989680 ;  /* 0x009896800000895d */ /* 0x004fea0003900000 */
[----:B------:R-:W2:Y:S02]  /*8cf0*/  @!P0 SYNCS.PHASECHK.TRANS64 P0, [R0+URZ], R3 ;  /* 0x00000003000085a7 */ /* 0x000ea400080010ff */
[----:B--2---:R-:W-:Y:S05]  /*8d00*/  @!P0 BRA `(.L_x_173) ;  /* 0xfffffffc00f08947 */ /* 0x004fea000383ffff */
[----:B------:R-:W-:Y:S05]  /*8d10*/  BRA `(.L_x_174) ;  /* 0xffffffb400dc7947 */ /* 0x000fea000383ffff */
.L_x_83:
[----:B------:R-:W-:-:S07]  /*8d20*/  MOV R0, UR5 ;  /* 0x0000000500007c02 */ /* 0x000fce0008000f00 */
.L_x_175:
[----:B-1----:R1:W2:Y:S02]  /*8d30*/  SYNCS.PHASECHK.TRANS64.TRYWAIT P0, [R0+URZ], R3 ;  /* 0x00000003000075a7 */ /* 0x0022a400080011ff */
[----:B--2---:R-:W-:Y:S05]  /*8d40*/  @!P0 NANOSLEEP.SYNCS 0x989680 ;  /* 0x009896800000895d */ /* 0x004fea0003900000 */
[----:B------:R-:W2:Y:S02]  /*8d50*/  @!P0 SYNCS.PHASECHK.TRANS64 P0, [R0+URZ], R3 ;  /* 0x00000003000085a7 */ /* 0x000ea400080010ff */
[----:B--2---:R-:W-:Y:S05]  /*8d60*/  @!P0 BRA `(.L_x_175) ;  /* 0xfffffffc00f08947 */ /* 0x004fea000383ffff */
[----:B------:R-:W-:Y:S05]  /*8d70*/  BRA `(.L_x_176) ;  /* 0xffffffb400e87947 */ /* 0x000fea000383ffff */
.L_x_84:
[----:B-1----:R-:W-:-:S07]  /*8d80*/  MOV R0, UR4 ;  /* 0x0000000400007c02 */ /* 0x002fce0008000f00 */
.L_x_177:
[----:B-1----:R1:W2:Y:S02]  /*8d90*/  SYNCS.PHASECHK.TRANS64.TRYWAIT P0, [R0+URZ], R2 ;  /* 0x00000002000075a7 */ /* 0x0022a400080011ff */
[----:B--2---:R-:W-:Y:S05]  /*8da0*/  @!P0 NANOSLEEP.SYNCS 0x989680 ;  /* 0x009896800000895d */ /* 0x004fea0003900000 */
[----:B------:R-:W2:Y:S02]  /*8db0*/  @!P0 SYNCS.PHASECHK.TRANS64 P0, [R0+URZ], R2 ;  /* 0x00000002000085a7 */ /* 0x000ea400080010ff */
[----:B--2---:R-:W-:Y:S05]  /*8dc0*/  @!P0 BRA `(.L_x_177) ;  /* 0xfffffffc00f08947 */ /* 0x004fea000383ffff */
[----:B------:R-:W-:Y:S05]  /*8dd0*/  BRA `(.L_x_178) ;  /* 0xffffffb400f47947 */ /* 0x000fea000383ffff */
.L_x_89:
[----:B---3--:R3:W4:Y:S02]  /*8de0*/  SYNCS.PHASECHK.TRANS64.TRYWAIT P0, [R12+URZ+0x140], R0 ;  /* 0x000140000c0075a7 */ /* 0x00872400080011ff */
[----:B----4-:R-:W-:Y:S05]  /*8df0*/  @!P0 NANOSLEEP.SYNCS 0x989680 ;  /* 0x009896800000895d */ /* 0x010fea0003900000 */
[----:B------:R-:W4:Y:S02]  /*8e00*/  @!P0 SYNCS.PHASECHK.TRANS64 P0, [R12+URZ+0x140], R0 ;  /* 0x000140000c0085a7 */ /* 0x000f2400080010ff */
[----:B----4-:R-:W-:Y:S05]  /*8e10*/  @!P0 BRA `(.L_x_89) ;  /* 0xfffffffc00f08947 */ /* 0x010fea000383ffff */
[----:B------:R-:W-:Y:S05]  /*8e20*/  BRA `(.L_x_179) ;  /* 0xffffffbc000c7947 */ /* 0x000fea000383ffff */
.L_x_92:
[----:B-1----:R-:W-:Y:S07]  /*8e30*/  MOV R0, UR21 ;  /* 0x0000001500007c02 */ /* 0x002fee0008000f00 */
.L_x_180:
[----:B-1----:R1:W3:Y:S02]  /*8e40*/  SYNCS.PHASECHK.TRANS64.TRYWAIT P2, [R0+URZ+0x138], R6 ;  /* 0x00013806000075a7 */ /* 0x0022e400080411ff */
[----:B---3--:R-:W-:Y:S05]  /*8e50*/  @!P2 NANOSLEEP.SYNCS 0x989680 ;  /* 0x009896800000a95d */ /* 0x008fea0003900000 */
[----:B------:R-:W3:Y:S02]  /*8e60*/  @!P2 SYNCS.PHASECHK.TRANS64 P2, [R0+URZ+0x138], R6 ;  /* 0x000138060000a5a7 */ /* 0x000ee400080410ff */
[----:B---3--:R-:W-:Y:S05]  /*8e70*/  @!P2 BRA `(.L_x_180) ;  /* 0xfffffffc00f0a947 */ /* 0x008fea000383ffff */
[----:B------:R-:W-:Y:S05]  /*8e80*/  BRA `(.L_x_91) ;  /* 0xffffffc000747947 */ /* 0x000fea000383ffff */
.L_x_95:
[----:B------:R-:W-:Y:S07]  /*8e90*/  MOV R0, UR21 ;  /* 0x0000001500007c02 */ /* 0x000fee0008000f00 */
.L_x_181:
[----:B-1----:R1:W3:Y:S02]  /*8ea0*/  SYNCS.PHASECHK.TRANS64.TRYWAIT P0, [R0+URZ+0x120], R9 ;  /* 0x00012009000075a7 */ /* 0x0022e400080011ff */
[----:B---3--:R-:W-:Y:S05]  /*8eb0*/  @!P0 NANOSLEEP.SYNCS 0x989680 ;  /* 0x009896800000895d */ /* 0x008fea0003900000 */
[----:B------:R-:W3:Y:S02]  /*8ec0*/  @!P0 SYNCS.PHASECHK.TRANS64 P0, [R0+URZ+0x120], R9 ;  /* 0x00012009000085a7 */ /* 0x000ee400080010ff */
[----:B---3--:R-:W-:Y:S05]  /*8ed0*/  @!P0 BRA `(.L_x_181) ;  /* 0xfffffffc00f08947 */ /* 0x008fea000383ffff */
[----:B------:R-:W-:Y:S05]  /*8ee0*/  BRA `(.L_x_182) ;  /* 0xffffffc000d07947 */ /* 0x000fea000383ffff */
.L_x_96:
[----:B------:R-:W-:Y:S07]  /*8ef0*/  MOV R0, UR21 ;  /* 0x0000001500007c02 */ /* 0x000fee0008000f00 */
.L_x_183:
[----:B-1----:R1:W3:Y:S02]  /*8f00*/  SYNCS.PHASECHK.TRANS64.TRYWAIT P0, [R0+URZ+0x128], R9 ;  /* 0x00012809000075a7 */ /* 0x0022e400080011ff */
[----:B---3--:R-:W-:Y:S05]  /*8f10*/  @!P0 NANOSLEEP.SYNCS 0x989680 ;  /* 0x009896800000895d */ /* 0x008fea0003900000 */
[----:B------:R-:W3:Y:S02]  /*8f20*/  @!P0 SYNCS.PHASECHK.TRANS64 P0, [R0+URZ+0x128], R9 ;  /* 0x00012809000085a7 */ /* 0x000ee400080010ff */
[----:B---3--:R-:W-:Y:S05]  /*8f30*/  @!P0 BRA `(.L_x_183) ;  /* 0xfffffffc00f08947 */ /* 0x008fea000383ffff */
[----:B------:R-:W-:Y:S05]  /*8f40*/  BRA `(.L_x_184) ;  /* 0xffffffc4000c7947 */ /* 0x000fea000383ffff */
.L_x_98:
[----:B------:R-:W-:-:S07]  /*8f50*/  MOV R0, UR21 ;  /* 0x0000001500007c02 */ /* 0x000fce0008000f00 */
.L_x_185:
[----:B-1----:R1:W4:Y:S02]  /*8f60*/  SYNCS.PHASECHK.TRANS64.TRYWAIT P0, [R0+URZ+0x120], R2 ;  /* 0x00012002000075a7 */ /* 0x00232400080011ff */
[----:B----4-:R-:W-:Y:S05]  /*8f70*/  @!P0 NANOSLEEP.SYNCS 0x989680 ;  /* 0x009896800000895d */ /* 0x010fea0003900000 */
[----:B------:R-:W4:Y:S02]  /*8f80*/  @!P0 SYNCS.PHASECHK.TRANS64 P0, [R0+URZ+0x120], R2 ;  /* 0x00012002000085a7 */ /* 0x000f2400080010ff */
[----:B----4-:R-:W-:Y:S05]  /*8f90*/  @!P0 BRA `(.L_x_185) ;  /* 0xfffffffc00f08947 */ /* 0x010fea000383ffff */
[----:B------:R-:W-:Y:S05]  /*8fa0*/  BRA `(.L_x_186) ;  /* 0xffffffc4007c7947 */ /* 0x000fea000383ffff */
.L_x_100:
[----:B--2---:R2:W4:Y:S02]  /*8fb0*/  SYNCS.PHASECHK.TRANS64.TRYWAIT P0, [R3+URZ+0x140], R0 ;  /* 0x00014000030075a7 */ /* 0x00452400080011ff */
[----:B----4-:R-:W-:Y:S05]  /*8fc0*/  @!P0 NANOSLEEP.SYNCS 0x989680 ;  /* 0x009896800000895d */ /* 0x010fea0003900000 */
[----:B------:R-:W4:Y:S02]  /*8fd0*/  @!P0 SYNCS.PHASECHK.TRANS64 P0, [R3+URZ+0x140], R0 ;  /* 0x00014000030085a7 */ /* 0x000f2400080010ff */
[----:B----4-:R-:W-:Y:S05]  /*8fe0*/  @!P0 BRA `(.L_x_100) ;  /* 0xfffffffc00f08947 */ /* 0x010fea000383ffff */
[----:B------:R-:W-:Y:S05]  /*8ff0*/  BRA `(.L_x_187) ;  /* 0xffffffc800447947 */ /* 0x000fea000383ffff */
.L_x_111:
[----:B-1----:R1:W2:Y:S02]  /*9000*/  SYNCS.PHASECHK.TRANS64.TRYWAIT P1, [R3+URZ+0x110], R0 ;  /* 0x00011000030075a7 */ /* 0x0022a400080211ff */
[----:B--2---:R-:W-:Y:S05]  /*9010*/  @!P1 NANOSLEEP.SYNCS 0x989680 ;  /* 0x009896800000995d */ /* 0x004fea0003900000 */
[----:B------:R-:W2:Y:S02]  /*9020*/  @!P1 SYNCS.PHASECHK.TRANS64 P1, [R3+URZ+0x110], R0 ;  /* 0x00011000030095a7 */ /* 0x000ea400080210ff */
[----:B--2---:R-:W-:Y:S05]  /*9030*/  @!P1 BRA `(.L_x_111) ;  /* 0xfffffffc00f09947 */ /* 0x004fea000383ffff */
[----:B------:R-:W-:Y:S05]  /*9040*/  BRA `(.L_x_110) ;  /* 0xffffffd400a07947 */ /* 0x000fea000383ffff */
.L_x_113:
[----:B--2---:R2:W3:Y:S02]  /*9050*/  SYNCS.PHASECHK.TRANS64.TRYWAIT P0, [R43+URZ+0x160], R4 ;  /* 0x000160042b0075a7 */ /* 0x0044e400080011ff */
[----:B---3--:R-:W-:Y:S05]  /*9060*/  @!P0 NANOSLEEP.SYNCS 0x989680 ;  /* 0x009896800000895d */ /* 0x008fea0003900000 */
[----:B------:R-:W3:Y:S02]  /*9070*/  @!P0 SYNCS.PHASECHK.TRANS64 P0, [R43+URZ+0x160], R4 ;  /* 0x000160042b0085a7 */ /* 0x000ee400080010ff */
[----:B---3--:R-:W-:Y:S05]  /*9080*/  @!P0 BRA `(.L_x_113) ;  /* 0xfffffffc00f08947 */ /* 0x008fea000383ffff */
[----:B------:R-:W-:Y:S05]  /*9090*/  BRA `(.L_x_112) ;  /* 0xffffffd400f47947 */ /* 0x000fea000383ffff */
.L_x_121:
[----:B--2---:R2:W3:Y:S02]  /*90a0*/  SYNCS.PHASECHK.TRANS64.TRYWAIT P0, [R3+URZ+0x110], R0 ;  /* 0x00011000030075a7 */ /* 0x0044e400080011ff */
[----:B---3--:R-:W-:Y:S05]  /*90b0*/  @!P0 NANOSLEEP.SYNCS 0x989680 ;  /* 0x009896800000895d */ /* 0x008fea0003900000 */
[----:B------:R-:W3:Y:S02]  /*90c0*/  @!P0 SYNCS.PHASECHK.TRANS64 P0, [R3+URZ+0x110], R0 ;  /* 0x00011000030085a7 */ /* 0x000ee400080010ff */
[----:B---3--:R-:W-:Y:S05]  /*90d0*/  @!P0 BRA `(.L_x_121) ;  /* 0xfffffffc00f08947 */ /* 0x008fea000383ffff */
[----:B------:R-:W-:Y:S05]  /*90e0*/  BRA `(.L_x_120) ;  /* 0xffffffe000e87947 */ /* 0x000fea000383ffff */
        .weak           $__internal_0_$__cuda_sm10x_tcgen05_guardrail_trap_col_being_dealloced_not_returned_by_alloc
        .type           $__internal_0_$__cuda_sm10x_tcgen05_guardrail_trap_col_being_dealloced_not_returned_by_alloc,@function
        .size           $__internal_0_$__cuda_sm10x_tcgen05_guardrail_trap_col_being_dealloced_not_returned_by_alloc,($__internal_1_$__cuda_sm10x_tcgen05_guardrail_trap_phase_invalid_during_alloc - $__internal_0_$__cuda_sm10x_tcgen05_guardrail_trap_col_being_dealloced_not_returned_by_alloc)
$__internal_0_$__cuda_sm10x_tcgen05_guardrail_trap_col_being_dealloced_not_returned_by_alloc:
[----:B------:R-:W-:Y:S05]  /*90f0*/  BPT.TRAP 0x1 ;  /* 0x000000040000795c */ /* 0x000fea0000300000 */
[----:B------:R-:W-:-:S04]  /*9100*/  HFMA2 R3, -RZ, RZ, 0, 0 ;  /* 0x00000000ff037431 */ /* 0x000fc800000001ff */
[----:B------:R-:W-:Y:S05]  /*9110*/  RET.REL.NODEC R2 `(_ZN7cutlass13device_kernelINS_4gemm6kernel13GemmUniversalIN4cute5tupleIJiiiiEEENS1_10collective13CollectiveMmaINS1_35MainloopSm100TmaUmmaWarpSpecializedILi17ELi2ELi4ENS5_IJNS4_1CILi2EEENSA_ILi4EEENSA_ILi1EEEEEEEENS5_IJNSA_ILi64EEENSA_ILi128EEESG_EEEaNS5_IJlSD_lEEEaSJ_NS4_8TiledMMAINS4_8MMA_AtomIJNS4_15SM100_MMA_S8_SSIaaiLi64ELi128ELNS4_4UMMA5MajorE0ELSO_0ELNSN_8SaturateE0EEEEEENS4_6LayoutINS5_IJSD_SD_SD_EEENS5_IJNSA_ILi0EEESU_SU_EEEEENS5_IJNS4_10UnderscoreESX_SX_EEEEENS4_23SM90_TMA_LOAD_MULTICASTENS4_14ComposedLayoutINS4_7SwizzleILi2ELi4ELi3EEENS4_18smem_ptr_flag_bitsILi8EEENSS_INS5_IJNSA_ILi8EEESG_EEENS5_IJSG_SD_EEEEEEEvNS4_8identityES10_S1A_vS1B_EENS_8epilogue10collective18CollectiveEpilogueINS1D_23Sm100TmaWarpSpecializedILi2ELi2ELi32ELb0ELb0EEEJSI_NS5_IJNSS_ISG_SD_EES1I_EEEaSJ_aSJ_NS1D_6fusion15FusionCallbacksIS1H_NS1K_17LinearCombinationIaiaiLNS_15FloatRoundStyleE2EEESI_S1J_JEEENS4_5SM1004TMEM4LOAD26SM100_TMEM_LOAD_16dp32b32xENS4_13SM90_TMA_LOADES1A_NS4_39AutoVectorizingCopyWithAssumedAlignmentILi128EEENS4_14SM90_TMA_STOREES1A_S1W_S1W_EEEvvEEEEvNT_6ParamsE) ;  /* 0xffffff6c02b87950 */ /* 0x000fea0003c3ffff */
        .weak           $__internal_1_$__cuda_sm10x_tcgen05_guardrail_trap_phase_invalid_during_alloc
        .type           $__internal_1_$__cuda_sm10x_tcgen05_guardrail_trap_phase_invalid_during_alloc,@function
        .size           $__internal_1_$__cuda_sm10x_tcgen05_guardrail_trap_phase_invalid_during_alloc,($__internal_2_$__cuda_sm10x_tcgen05_guardrail_trap_unallocated_columns_being_dealloced - $__internal_1_$__cuda_sm10x_tcgen05_guardrail_trap_phase_invalid_during_alloc)
$__internal_1_$__cuda_sm10x_tcgen05_guardrail_trap_phase_invalid_during_alloc:
[----:B------:R-:W-:Y:S05]  /*9120*/  BPT.TRAP 0x1 ;  /* 0x000000040000795c */ /* 0x000fea0000300000 */
[----:B------:R-:W-:-:S04]  /*9130*/  MOV R5, 0x0 ;  /* 0x0000000000057802 */ /* 0x000fc80000000f00 */
[----:B------:R-:W-:Y:S05]  /*9140*/  RET.REL.NODEC R4 `(_ZN7cutlass13device_kernelINS_4gemm6kernel13GemmUniversalIN4cute5tupleIJiiiiEEENS1_10collective13CollectiveMmaINS1_35MainloopSm100TmaUmmaWarpSpecializedILi17ELi2ELi4ENS5_IJNS4_1CILi2EEENSA_ILi4EEENSA_ILi1EEEEEEEENS5_IJNSA_ILi64EEENSA_ILi128EEESG_EEEaNS5_IJlSD_lEEEaSJ_NS4_8TiledMMAINS4_8MMA_AtomIJNS4_15SM100_MMA_S8_SSIaaiLi64ELi128ELNS4_4UMMA5MajorE0ELSO_0ELNSN_8SaturateE0EEEEEENS4_6LayoutINS5_IJSD_SD_SD_EEENS5_IJNSA_ILi0EEESU_SU_EEEEENS5_IJNS4_10UnderscoreESX_SX_EEEEENS4_23SM90_TMA_LOAD_MULTICASTENS4_14ComposedLayoutINS4_7SwizzleILi2ELi4ELi3EEENS4_18smem_ptr_flag_bitsILi8EEENSS_INS5_IJNSA_ILi8EEESG_EEENS5_IJSG_SD_EEEEEEEvNS4_8identityES10_S1A_vS1B_EENS_8epilogue10collective18CollectiveEpilogueINS1D_23Sm100TmaWarpSpecializedILi2ELi2ELi32ELb0ELb0EEEJSI_NS5_IJNSS_ISG_SD_EES1I_EEEaSJ_aSJ_NS1D_6fusion15FusionCallbacksIS1H_NS1K_17LinearCombinationIaiaiLNS_15FloatRoundStyleE2EEESI_S1J_JEEENS4_5SM1004TMEM4LOAD26SM100_TMEM_LOAD_16dp32b32xENS4_13SM90_TMA_LOADES1A_NS4_39AutoVectorizingCopyWithAssumedAlignmentILi128EEENS4_14SM90_TMA_STOREES1A_S1W_S1W_EEEvvEEEEvNT_6ParamsE) ;  /* 0xffffff6c04ac7950 */ /* 0x000fea0003c3ffff */
        .weak           $__internal_2_$__cuda_sm10x_tcgen05_guardrail_trap_unallocated_columns_being_dealloced
        .type           $__internal_2_$__cuda_sm10x_tcgen05_guardrail_trap_unallocated_columns_being_dealloced,@function
        .size           $__internal_2_$__cuda_sm10x_tcgen05_guardrail_trap_unallocated_columns_being_dealloced,(.L_x_189 - $__internal_2_$__cuda_sm10x_tcgen05_guardrail_trap_unallocated_columns_being_dealloced)
$__internal_2_$__cuda_sm10x_tcgen05_guardrail_trap_unallocated_columns_being_dealloced:
[----:B------:R-:W-:Y:S05]  /*9150*/  BPT.TRAP 0x1 ;  /* 0x000000040000795c */ /* 0x000fea0000300000 */
[----:B------:R-:W-:-:S04]  /*9160*/  HFMA2 R3, -RZ, RZ, 0, 0 ;  /* 0x00000000ff037431 */ /* 0x000fc800000001ff */
[----:B------:R-:W-:Y:S05]  /*9170*/  RET.REL.NODEC R2 `(_ZN7cutlass13device_kernelINS_4gemm6kernel13GemmUniversalIN4cute5tupleIJiiiiEEENS1_10collective13CollectiveMmaINS1_35MainloopSm100TmaUmmaWarpSpecializedILi17ELi2ELi4ENS5_IJNS4_1CILi2EEENSA_ILi4EEENSA_ILi1EEEEEEEENS5_IJNSA_ILi64EEENSA_ILi128EEESG_EEEaNS5_IJlSD_lEEEaSJ_NS4_8TiledMMAINS4_8MMA_AtomIJNS4_15SM100_MMA_S8_SSIaaiLi64ELi128ELNS4_4UMMA5MajorE0ELSO_0ELNSN_8SaturateE0EEEEEENS4_6LayoutINS5_IJSD_SD_SD_EEENS5_IJNSA_ILi0EEESU_SU_EEEEENS5_IJNS4_10UnderscoreESX_SX_EEEEENS4_23SM90_TMA_LOAD_MULTICASTENS4_14ComposedLayoutINS4_7SwizzleILi2ELi4ELi3EEENS4_18smem_ptr_flag_bitsILi8EEENSS_INS5_IJNSA_ILi8EEESG_EEENS5_IJSG_SD_EEEEEEEvNS4_8identityES10_S1A_vS1B_EENS_8epilogue10collective18CollectiveEpilogueINS1D_23Sm100TmaWarpSpecializedILi2ELi2ELi32ELb0ELb0EEEJSI_NS5_IJNSS_ISG_SD_EES1I_EEEaSJ_aSJ_NS1D_6fusion15FusionCallbacksIS1H_NS1K_17LinearCombinationIaiaiLNS_15FloatRoundStyleE2EEESI_S1J_JEEENS4_5SM1004TMEM4LOAD26SM100_TMEM_LOAD_16dp32b32xENS4_13SM90_TMA_LOADES1A_NS4_39AutoVectorizingCopyWithAssumedAlignmentILi128EEENS4_14SM90_TMA_STOREES1A_S1W_S1W_EEEvvEEEEvNT_6ParamsE) ;  /* 0xffffff6c02a07950 */ /* 0x000fea0003c3ffff */
.L_x_188:
[----:B------:R-:W-:-:S00]  /*9180*/  BRA `(.L_x_188) ;  /* 0xfffffffc00fc7947 */ /* 0x000fc0000383ffff */
[----:B------:R-:W-:-:S00]  /*9190*/  NOP ;  /* 0x0000000000007918 */ /* 0x000fc00000000000 */
        /* <DEDUP_REMOVED lines=14> */
.L_x_189:


//--------------------- .nv.global.init           --------------------------
	.section	.nv.global.init,"aw",@progbits
.nv.global.init:
	.type		$str$27,@object
	.size		$str$27,($str$28 - $str$27)
$str$27:
        /*0000*/ 	.byte	0x28, 0x61, 0x64, 0x64, 0x72, 0x65, 0x73, 0x73, 0x20, 0x26, 0x20, 0x6d, 0x61, 0x73, 0x6b, 0x29
        /*0010*/ 	.byte	0x20, 0x3d, 0x3d, 0x20, 0x30, 0x00
	.type		$str$28,@object
	.size		$str$28,($str$26 - $str$28)
$str$28:
        /*0016*/ 	.byte	0x2f, 0x74, 0x6d, 0x70, 0x2f, 0x63, 0x75, 0x74, 0x6c, 0x61, 0x73, 0x73, 0x5f, 0x73, 0x77, 0x65
        /*0026*/ 	.byte	0x65, 0x70, 0x5f, 0x73, 0x72, 0x63, 0x2f, 0x69, 0x6e, 0x63, 0x6c, 0x75, 0x64, 0x65, 0x2f, 0x63
        /*0036*/ 	.byte	0x75, 0x74, 0x65, 0x2f, 0x70, 0x6f, 0x69, 0x6e, 0x74, 0x65, 0x72, 0x5f, 0x66, 0x6c, 0x61, 0x67
        /*0046*/ 	.byte	0x67, 0x65, 0x64, 0x2e, 0x68, 0x70, 0x70, 0x00
	.type		$str$26,@object
	.size		$str$26,($str$25 - $str$26)
$str$26:
        /*004e*/ 	.byte	0x2f, 0x74, 0x6d, 0x70, 0x2f, 0x63, 0x75, 0x74, 0x6c, 0x61, 0x73, 0x73, 0x5f, 0x73, 0x77, 0x65
        /*005e*/ 	.byte	0x65, 0x70, 0x5f, 0x73, 0x72, 0x63, 0x2f, 0x69, 0x6e, 0x63, 0x6c, 0x75, 0x64, 0x65, 0x2f, 0x63
        /*006e*/ 	.byte	0x75, 0x74, 0x65, 0x2f, 0x61, 0x74, 0x6f, 0x6d, 0x2f, 0x63, 0x6f, 0x70, 0x79, 0x5f, 0x74, 0x72
        /*007e*/ 	.byte	0x61, 0x69, 0x74, 0x73, 0x5f, 0x73, 0x6d, 0x31, 0x30, 0x30, 0x2e, 0x68, 0x70, 0x70, 0x00
	.type		$str$25,@object
	.size		$str$25,(__unnamed_1 - $str$25)
$str$25:
        /*008d*/ 	.byte	0x28, 0x28, 0x75, 0x69, 0x6e, 0x74, 0x33, 0x32, 0x5f, 0x74, 0x28, 0x74, 0x68, 0x72, 0x65, 0x61
        /*009d*/ 	.byte	0x64, 0x49, 0x64, 0x78, 0x2e, 0x78, 0x29, 0x20, 0x2f, 0x20, 0x33, 0x32, 0x29, 0x20, 0x25, 0x20
        /*00ad*/ 	.byte	0x34, 0x29, 0x20, 0x3d, 0x3d, 0x20, 0x28, 0x28, 0x28, 0x74, 0x6d, 0x65, 0x6d, 0x5f, 0x61, 0x64
        /*00bd*/ 	.byte	0x64, 0x72, 0x20, 0x3e, 0x3e, 0x20, 0x31, 0x36, 0x29, 0x20, 0x2f, 0x20, 0x33, 0x32, 0x29, 0x20
        /*00cd*/ 	.byte	0x25, 0x20, 0x34, 0x29, 0x00
	.type		__unnamed_1,@object
	.size		__unnamed_1,(__unnamed_2 - __unnamed_1)
__unnamed_1:
        /*00d2*/ 	.byte	0x61, 0x75, 0x74, 0x6f, 0x20, 0x63, 0x75, 0x74, 0x65, 0x3a, 0x3a, 0x61, 0x73, 0x5f, 0x70, 0x6f
        /* <DEDUP_REMOVED lines=24> */
        /*0262*/ 	.byte	0x00
	.type		__unnamed_2,@object
	.size		__unnamed_2,(.L_2 - __unnamed_2)
__unnamed_2:
        /* <DEDUP_REMOVED lines=41> */
.L_2:


//--------------------- .nv.shared._ZN7cutlass13device_kernelINS_4gemm6kernel13GemmUniversalIN4cute5tupleIJiiiiEEENS1_10collective13CollectiveMmaINS1_35MainloopSm100TmaUmmaWarpSpecializedILi17ELi2ELi4ENS5_IJNS4_1CILi2EEENSA_ILi4EEENSA_ILi1EEEEEEEENS5_IJNSA_ILi64EEENSA_ILi128EEESG_EEEaNS5_IJlSD_lEEEaSJ_NS4_8TiledMMAINS4_8MMA_AtomIJNS4_15SM100_MMA_S8_SSIaaiLi64ELi128ELNS4_4UMMA5MajorE0ELSO_0ELNSN_8SaturateE0EEEEEENS4_6LayoutINS5_IJSD_SD_SD_EEENS5_IJNSA_ILi0EEESU_SU_EEEEENS5_IJNS4_10UnderscoreESX_SX_EEEEENS4_23SM90_TMA_LOAD_MULTICASTENS4_14ComposedLayoutINS4_7SwizzleILi2ELi4ELi3EEENS4_18smem_ptr_flag_bitsILi8EEENSS_INS5_IJNSA_ILi8EEESG_EEENS5_IJSG_SD_EEEEEEEvNS4_8identityES10_S1A_vS1B_EENS_8epilogue10collective18CollectiveEpilogueINS1D_23Sm100TmaWarpSpecializedILi2ELi2ELi32ELb0ELb0EEEJSI_NS5_IJNSS_ISG_SD_EES1I_EEEaSJ_aSJ_NS1D_6fusion15FusionCallbacksIS1H_NS1K_17LinearCombinationIaiaiLNS_15FloatRoundStyleE2EEESI_S1J_JEEENS4_5SM1004TMEM4LOAD26SM100_TMEM_LOAD_16dp32b32xENS4_13SM90_TMA_LOADES1A_NS4_39AutoVectorizingCopyWithAssumedAlignmentILi128EEENS4_14SM90_TMA_STOREES1A_S1W_S1W_EEEvvEEEEvNT_6ParamsE --------------------------
	.section	.nv.shared._ZN7cutlass13device_kernelINS_4gemm6kernel13GemmUniversalIN4cute5tupleIJiiiiEEENS1_10collective13CollectiveMmaINS1_35MainloopSm100TmaUmmaWarpSpecializedILi17ELi2ELi4ENS5_IJNS4_1CILi2EEENSA_ILi4EEENSA_ILi1EEEEEEEENS5_IJNSA_ILi64EEENSA_ILi128EEESG_EEEaNS5_IJlSD_lEEEaSJ_NS4_8TiledMMAINS4_8MMA_AtomIJNS4_15SM100_MMA_S8_SSIaaiLi64ELi128ELNS4_4UMMA5MajorE0ELSO_0ELNSN_8SaturateE0EEEEEENS4_6LayoutINS5_IJSD_SD_SD_EEENS5_IJNSA_ILi0EEESU_SU_EEEEENS5_IJNS4_10UnderscoreESX_SX_EEEEENS4_23SM90_TMA_LOAD_MULTICASTENS4_14ComposedLayoutINS4_7SwizzleILi2ELi4ELi3EEENS4_18smem_ptr_flag_bitsILi8EEENSS_INS5_IJNSA_ILi8EEESG_EEENS5_IJSG_SD_EEEEEEEvNS4_8identityES10_S1A_vS1B_EENS_8epilogue10collective18CollectiveEpilogueINS1D_23Sm100TmaWarpSpecializedILi2ELi2ELi32ELb0ELb0EEEJSI_NS5_IJNSS_ISG_SD_EES1I_EEEaSJ_aSJ_NS1D_6fusion15FusionCallbacksIS1H_NS1K_17LinearCombinationIaiaiLNS_15FloatRoundStyleE2EEESI_S1J_JEEENS4_5SM1004TMEM4LOAD26SM100_TMEM_LOAD_16dp32b32xENS4_13SM90_TMA_LOADES1A_NS4_39AutoVectorizingCopyWithAssumedAlignmentILi128EEENS4_14SM90_TMA_STOREES1A_S1W_S1W_EEEvvEEEEvNT_6ParamsE,"aw",@nobits
	.sectionflags	@""
	.align	16
	.zero		1024


//--------------------- .nv.shared.reserved.0     --------------------------
	.section	.nv.shared.reserved.0,"aw",@nobits
	.weak		__nv_reservedSMEM_offset_0_alias
	.size		__nv_reservedSMEM_offset_0_alias, 0, 64
	.other		__nv_reservedSMEM_offset_0_alias,@"STO_CUDA_RESERVED_SHARED STV_DEFAULT"
__nv_reservedSMEM_offset_0_alias:
	.zero		0
.nv.shared.reserved.0:
	.zero		64
	.weak		__nv_reservedSMEM_tcgen05_partition
	.type		__nv_reservedSMEM_tcgen05_partition,@object
	.size		__nv_reservedSMEM_tcgen05_partition,(.L_0 - __nv_reservedSMEM_tcgen05_partition)
__nv_reservedSMEM_tcgen05_partition:
	.zero		32
.L_0:


//--------------------- .nv.global                --------------------------
	.section	.nv.global,"aw",@nobits
.nv.global:
	.type		_ZN40_INTERNAL_d49aba69_4_k_cu_ae6ec03d_304684cute1_E,@object
	.size		_ZN40_INTERNAL_d49aba69_4_k_cu_ae6ec03d_304684cute1_E,(_ZN40_INTERNAL_d49aba69_4_k_cu_ae6ec03d_304684cuda3std3__45__cpo6cbeginE - _ZN40_INTERNAL_d49aba69_4_k_cu_ae6ec03d_304684cute1_E)
_ZN40_INTERNAL_d49aba69_4_k_cu_ae6ec03d_304684cute1_E:
	.zero		1
	.type		_ZN40_INTERNAL_d49aba69_4_k_cu_ae6ec03d_304684cuda3std3__45__cpo6cbeginE,@object
	.size		_ZN40_INTERNAL_d49aba69_4_k_cu_ae6ec03d_304684cuda3std3__45__cpo6cbeginE,(_ZN40_INTERNAL_d49aba69_4_k_cu_ae6ec03d_304684cuda3std3__48in_placeE - _ZN40_INTERNAL_d49aba69_4_k_cu_ae6ec03d_304684cuda3std3__45__cpo6cbeginE)
_ZN40_INTERNAL_d49aba69_4_k_cu_ae6ec03d_304684cuda3std3__45__cpo6cbeginE:
	.zero		1
	.type		_ZN40_INTERNAL_d49aba69_4_k_cu_ae6ec03d_304684cuda3std3__48in_placeE,@object
	.size		_ZN40_INTERNAL_d49aba69_4_k_cu_ae6ec03d_304684cuda3std3__48in_placeE,(_ZN40_INTERNAL_d49aba69_4_k_cu_ae6ec03d_304684cuda3std6ranges3__45__cpo9iter_moveE - _ZN40_INTERNAL_d49aba69_4_k_cu_ae6ec03d_304684cuda3std3__48in_placeE)
_ZN40_INTERNAL_d49aba69_4_k_cu_ae6ec03d_304684cuda3std3__48in_placeE:
	.zero		1
	.type		_ZN40_INTERNAL_d49aba69_4_k_cu_ae6ec03d_304684cuda3std6ranges3__45__cpo9iter_moveE,@object
	.size		_ZN40_INTERNAL_d49aba69_4_k_cu_ae6ec03d_304684cuda3std6ranges3__45__cpo9iter_moveE,(_ZN40_INTERNAL_d49aba69_4_k_cu_ae6ec03d_304684cuda3std3__45__cpo5beginE - _ZN40_INTERNAL_d49aba69_4_k_cu_ae6ec03d_304684cuda3std6ranges3__45__cpo9iter_moveE)
_ZN40_INTERNAL_d49aba69_4_k_cu_ae6ec03d_304684cuda3std6ranges3__45__cpo9iter_moveE:
	.zero		1
	.type		_ZN40_INTERNAL_d49aba69_4_k_cu_ae6ec03d_304684cuda3std3__45__cpo5beginE,@object
	.size		_ZN40_INTERNAL_d49aba69_4_k_cu_ae6ec03d_304684cuda3std3__45__cpo5beginE,(_ZN40_INTERNAL_d49aba69_4_k_cu_ae6ec03d_304684cuda3std3__442_GLOBAL__N__d49aba69_4_k_cu_ae6ec03d_304686ignoreE - _ZN40_INTERNAL_d49aba69_4_k_cu_ae6ec03d_304684cuda3std3__45__cpo5beginE)
_ZN40_INTERNAL_d49aba69_4_k_cu_ae6ec03d_304684cuda3std3__45__cpo5beginE:
	.zero		1
	.type		_ZN40_INTERNAL_d49aba69_4_k_cu_ae6ec03d_304684cuda3std3__442_GLOBAL__N__d49aba69_4_k_cu_ae6ec03d_304686ignoreE,@object
	.size		_ZN40_INTERNAL_d49aba69_4_k_cu_ae6ec03d_304684cuda3std3__442_GLOBAL__N__d49aba69_4_k_cu_ae6ec03d_304686ignoreE,(_ZN40_INTERNAL_d49aba69_4_k_cu_ae6ec03d_304684cute7productE - _ZN40_INTERNAL_d49aba69_4_k_cu_ae6ec03d_304684cuda3std3__442_GLOBAL__N__d49aba69_4_k_cu_ae6ec03d_304686ignoreE)
_ZN40_INTERNAL_d49aba69_4_k_cu_ae6ec03d_304684cuda3std3__442_GLOBAL__N__d49aba69_4_k_cu_ae6ec03d_304686ignoreE:
	.zero		1
	.type		_ZN40_INTERNAL_d49aba69_4_k_cu_ae6ec03d_304684cute7productE,@object
	.size		_ZN40_INTERNAL_d49aba69_4_k_cu_ae6ec03d_304684cute7productE,(_ZN40_INTERNAL_d49aba69_4_k_cu_ae6ec03d_304684cuda3std3__45__cpo3endE - _ZN40_INTERNAL_d49aba69_4_k_cu_ae6ec03d_304684cute7productE)
_ZN40_INTERNAL_d49aba69_4_k_cu_ae6ec03d_304684cute7productE:
	.zero		1
	.type		_ZN40_INTERNAL_d49aba69_4_k_cu_ae6ec03d_304684cuda3std3__45__cpo3endE,@object
	.size		_ZN40_INTERNAL_d49aba69_4_k_cu_ae6ec03d_304684cuda3std3__45__cpo3endE,(_ZN40_INTERNAL_d49aba69_4_k_cu_ae6ec03d_304684cuda3std3__419piecewise_constructE - _ZN40_INTERNAL_d49aba69_4_k_cu_ae6ec03d_304684cuda3std3__45__cpo3endE)
_ZN40_INTERNAL_d49aba69_4_k_cu_ae6ec03d_304684cuda3std3__45__cpo3endE:
	.zero		1
	.type		_ZN40_INTERNAL_d49aba69_4_k_cu_ae6ec03d_304684cuda3std3__419piecewise_constructE,@object
	.size		_ZN40_INTERNAL_d49aba69_4_k_cu_ae6ec03d_304684cuda3std3__419piecewise_constructE,(_ZN40_INTERNAL_d49aba69_4_k_cu_ae6ec03d_304684cuda3std3__45__cpo4cendE - _ZN40_INTERNAL_d49aba69_4_k_cu_ae6ec03d_304684cuda3std3__419piecewise_constructE)
_ZN40_INTERNAL_d49aba69_4_k_cu_ae6ec03d_304684cuda3std3__419piecewise_constructE:
	.zero		1
	.type		_ZN40_INTERNAL_d49aba69_4_k_cu_ae6ec03d_304684cuda3std3__45__cpo4cendE,@object
	.size		_ZN40_INTERNAL_d49aba69_4_k_cu_ae6ec03d_304684cuda3std3__45__cpo4cendE,(_ZN40_INTERNAL_d49aba69_4_k_cu_ae6ec03d_304684cuda3std6ranges3__45__cpo4swapE - _ZN40_INTERNAL_d49aba69_4_k_cu_ae6ec03d_304684cuda3std3__45__cpo4cendE)
_ZN40_INTERNAL_d49aba69_4_k_cu_ae6ec03d_304684cuda3std3__45__cpo4cendE:
	.zero		1
	.type		_ZN40_INTERNAL_d49aba69_4_k_cu_ae6ec03d_304684cuda3std6ranges3__45__cpo4swapE,@object
	.size		_ZN40_INTERNAL_d49aba69_4_k_cu_ae6ec03d_304684cuda3std6ranges3__45__cpo4swapE,(.L_10 - _ZN40_INTERNAL_d49aba69_4_k_cu_ae6ec03d_304684cuda3std6ranges3__45__cpo4swapE)
_ZN40_INTERNAL_d49aba69_4_k_cu_ae6ec03d_304684cuda3std6ranges3__45__cpo4swapE:
	.zero		1
.L_10:


//--------------------- .nv.constant0._ZN7cutlass13device_kernelINS_4gemm6kernel13GemmUniversalIN4cute5tupleIJiiiiEEENS1_10collective13CollectiveMmaINS1_35MainloopSm100TmaUmmaWarpSpecializedILi17ELi2ELi4ENS5_IJNS4_1CILi2EEENSA_ILi4EEENSA_ILi1EEEEEEEENS5_IJNSA_ILi64EEENSA_ILi128EEESG_EEEaNS5_IJlSD_lEEEaSJ_NS4_8TiledMMAINS4_8MMA_AtomIJNS4_15SM100_MMA_S8_SSIaaiLi64ELi128ELNS4_4UMMA5MajorE0ELSO_0ELNSN_8SaturateE0EEEEEENS4_6LayoutINS5_IJSD_SD_SD_EEENS5_IJNSA_ILi0EEESU_SU_EEEEENS5_IJNS4_10UnderscoreESX_SX_EEEEENS4_23SM90_TMA_LOAD_MULTICASTENS4_14ComposedLayoutINS4_7SwizzleILi2ELi4ELi3EEENS4_18smem_ptr_flag_bitsILi8EEENSS_INS5_IJNSA_ILi8EEESG_EEENS5_IJSG_SD_EEEEEEEvNS4_8identityES10_S1A_vS1B_EENS_8epilogue10collective18CollectiveEpilogueINS1D_23Sm100TmaWarpSpecializedILi2ELi2ELi32ELb0ELb0EEEJSI_NS5_IJNSS_ISG_SD_EES1I_EEEaSJ_aSJ_NS1D_6fusion15FusionCallbacksIS1H_NS1K_17LinearCombinationIaiaiLNS_15FloatRoundStyleE2EEESI_S1J_JEEENS4_5SM1004TMEM4LOAD26SM100_TMEM_LOAD_16dp32b32xENS4_13SM90_TMA_LOADES1A_NS4_39AutoVectorizingCopyWithAssumedAlignmentILi128EEENS4_14SM90_TMA_STOREES1A_S1W_S1W_EEEvvEEEEvNT_6ParamsE --------------------------
	.section	.nv.constant0._ZN7cutlass13device_kernelINS_4gemm6kernel13GemmUniversalIN4cute5tupleIJiiiiEEENS1_10collective13CollectiveMmaINS1_35MainloopSm100TmaUmmaWarpSpecializedILi17ELi2ELi4ENS5_IJNS4_1CILi2EEENSA_ILi4EEENSA_ILi1EEEEEEEENS5_IJNSA_ILi64EEENSA_ILi128EEESG_EEEaNS5_IJlSD_lEEEaSJ_NS4_8TiledMMAINS4_8MMA_AtomIJNS4_15SM100_MMA_S8_SSIaaiLi64ELi128ELNS4_4UMMA5MajorE0ELSO_0ELNSN_8SaturateE0EEEEEENS4_6LayoutINS5_IJSD_SD_SD_EEENS5_IJNSA_ILi0EEESU_SU_EEEEENS5_IJNS4_10UnderscoreESX_SX_EEEEENS4_23SM90_TMA_LOAD_MULTICASTENS4_14ComposedLayoutINS4_7SwizzleILi2ELi4ELi3EEENS4_18smem_ptr_flag_bitsILi8EEENSS_INS5_IJNSA_ILi8EEESG_EEENS5_IJSG_SD_EEEEEEEvNS4_8identityES10_S1A_vS1B_EENS_8epilogue10collective18CollectiveEpilogueINS1D_23Sm100TmaWarpSpecializedILi2ELi2ELi32ELb0ELb0EEEJSI_NS5_IJNSS_ISG_SD_EES1I_EEEaSJ_aSJ_NS1D_6fusion15FusionCallbacksIS1H_NS1K_17LinearCombinationIaiaiLNS_15FloatRoundStyleE2EEESI_S1J_JEEENS4_5SM1004TMEM4LOAD26SM100_TMEM_LOAD_16dp32b32xENS4_13SM90_TMA_LOADES1A_NS4_39AutoVectorizingCopyWithAssumedAlignmentILi128EEENS4_14SM90_TMA_STOREES1A_S1W_S1W_EEEvvEEEEvNT_6ParamsE,"a",@progbits
	.sectionflags	@""
	.align	4
.nv.constant0._ZN7cutlass13device_kernelINS_4gemm6kernel13GemmUniversalIN4cute5tupleIJiiiiEEENS1_10collective13CollectiveMmaINS1_35MainloopSm100TmaUmmaWarpSpecializedILi17ELi2ELi4ENS5_IJNS4_1CILi2EEENSA_ILi4EEENSA_ILi1EEEEEEEENS5_IJNSA_ILi64EEENSA_ILi128EEESG_EEEaNS5_IJlSD_lEEEaSJ_NS4_8TiledMMAINS4_8MMA_AtomIJNS4_15SM100_MMA_S8_SSIaaiLi64ELi128ELNS4_4UMMA5MajorE0ELSO_0ELNSN_8SaturateE0EEEEEENS4_6LayoutINS5_IJSD_SD_SD_EEENS5_IJNSA_ILi0EEESU_SU_EEEEENS5_IJNS4_10UnderscoreESX_SX_EEEEENS4_23SM90_TMA_LOAD_MULTICASTENS4_14ComposedLayoutINS4_7SwizzleILi2ELi4ELi3EEENS4_18smem_ptr_flag_bitsILi8EEENSS_INS5_IJNSA_ILi8EEESG_EEENS5_IJSG_SD_EEEEEEEvNS4_8identityES10_S1A_vS1B_EENS_8epilogue10collective18CollectiveEpilogueINS1D_23Sm100TmaWarpSpecializedILi2ELi2ELi32ELb0ELb0EEEJSI_NS5_IJNSS_ISG_SD_EES1I_EEEaSJ_aSJ_NS1D_6fusion15FusionCallbacksIS1H_NS1K_17LinearCombinationIaiaiLNS_15FloatRoundStyleE2EEESI_S1J_JEEENS4_5SM1004TMEM4LOAD26SM100_TMEM_LOAD_16dp32b32xENS4_13SM90_TMA_LOADES1A_NS4_39AutoVectorizingCopyWithAssumedAlignmentILi128EEENS4_14SM90_TMA_STOREES1A_S1W_S1W_EEEvvEEEEvNT_6ParamsE:
	.zero		2944


//--------------------- SYMBOLS --------------------------

	.type		.nv.reservedSmem.offset0,@object
	.size		.nv.reservedSmem.offset0,0x4
	.type		.nv.reservedSmem.cap,@object
	.size		.nv.reservedSmem.cap,0x4
	.type		__assertfail,@function
